	.headerflags	@"EF_CUDA_TEXMODE_UNIFIED EF_CUDA_64BIT_ADDRESS EF_CUDA_ACCELERATORS EF_CUDA_SM90 EF_CUDA_VIRTUAL_SM(EF_CUDA_SM90)"
	.elftype	@"ET_EXEC"


//--------------------- .nv.info                  --------------------------
	.section	.nv.info,"",@"SHT_CUDA_INFO"
	.align	4


	//----- nvinfo : EIATTR_REGCOUNT
	.align		4
        /*0000*/ 	.byte	0x04, 0x2f
        /*0002*/ 	.short	(.L_1 - .L_0)
	.align		4
.L_0:
        /*0004*/ 	.word	index@(matmul_kernel)
        /*0008*/ 	.word	0x000000e8


	//----- nvinfo : EIATTR_FRAME_SIZE
	.align		4
.L_1:
        /*000c*/ 	.byte	0x04, 0x11
        /*000e*/ 	.short	(.L_3 - .L_2)
	.align		4
.L_2:
        /*0010*/ 	.word	index@(matmul_kernel)
        /*0014*/ 	.word	0x00000000


	//----- nvinfo : EIATTR_MIN_STACK_SIZE
	.align		4
.L_3:
        /*0018*/ 	.byte	0x04, 0x12
        /*001a*/ 	.short	(.L_5 - .L_4)
	.align		4
.L_4:
        /*001c*/ 	.word	index@(matmul_kernel)
        /*0020*/ 	.word	0x00000000
.L_5:


//--------------------- .nv.info.matmul_kernel    --------------------------
	.section	.nv.info.matmul_kernel,"",@"SHT_CUDA_INFO"
	.sectionflags	@""
	.align	4


	//----- nvinfo : EIATTR_CUDA_API_VERSION
	.align		4
        /*0000*/ 	.byte	0x04, 0x37
        /*0002*/ 	.short	(.L_7 - .L_6)
.L_6:
        /*0004*/ 	.word	0x00000080


	//----- nvinfo : EIATTR_KPARAM_INFO
	.align		4
.L_7:
        /*0008*/ 	.byte	0x04, 0x17
        /*000a*/ 	.short	(.L_9 - .L_8)
.L_8:
        /*000c*/ 	.word	0x00000000
        /*0010*/ 	.short	0x0008
        /*0012*/ 	.short	0x0030
        /*0014*/ 	.byte	0x00, 0xf4, 0x21, 0x00


	//----- nvinfo : EIATTR_KPARAM_INFO
	.align		4
.L_9:
        /*0018*/ 	.byte	0x04, 0x17
        /*001a*/ 	.short	(.L_11 - .L_10)
.L_10:
        /*001c*/ 	.word	0x00000000
        /*0020*/ 	.short	0x0007
        /*0022*/ 	.short	0x0028
        /*0024*/ 	.byte	0x00, 0xf0, 0x11, 0x00


	//----- nvinfo : EIATTR_KPARAM_INFO
	.align		4
.L_11:
        /*0028*/ 	.byte	0x04, 0x17
        /*002a*/ 	.short	(.L_13 - .L_12)
.L_12:
        /*002c*/ 	.word	0x00000000
        /*0030*/ 	.short	0x0006
        /*0032*/ 	.short	0x0024
        /*0034*/ 	.byte	0x00, 0xf0, 0x11, 0x00


	//----- nvinfo : EIATTR_KPARAM_INFO
	.align		4
.L_13:
        /*0038*/ 	.byte	0x04, 0x17
        /*003a*/ 	.short	(.L_15 - .L_14)
.L_14:
        /*003c*/ 	.word	0x00000000
        /*0040*/ 	.short	0x0005
        /*0042*/ 	.short	0x0020
        /*0044*/ 	.byte	0x00, 0xf0, 0x11, 0x00


	//----- nvinfo : EIATTR_KPARAM_INFO
	.align		4
.L_15:
        /*0048*/ 	.byte	0x04, 0x17
        /*004a*/ 	.short	(.L_17 - .L_16)
.L_16:
        /*004c*/ 	.word	0x00000000
        /*0050*/ 	.short	0x0004
        /*0052*/ 	.short	0x001c
        /*0054*/ 	.byte	0x00, 0xf0, 0x11, 0x00


	//----- nvinfo : EIATTR_KPARAM_INFO
	.align		4
.L_17:
        /*0058*/ 	.byte	0x04, 0x17
        /*005a*/ 	.short	(.L_19 - .L_18)
.L_18:
        /*005c*/ 	.word	0x00000000
        /*0060*/ 	.short	0x0003
        /*0062*/ 	.short	0x0018
        /*0064*/ 	.byte	0x00, 0xf0, 0x11, 0x00


	//----- nvinfo : EIATTR_KPARAM_INFO
	.align		4
.L_19:
        /*0068*/ 	.byte	0x04, 0x17
        /*006a*/ 	.short	(.L_21 - .L_20)
.L_20:
        /*006c*/ 	.word	0x00000000
        /*0070*/ 	.short	0x0002
        /*0072*/ 	.short	0x0010
        /*0074*/ 	.byte	0x00, 0xf4, 0x21, 0x00


	//----- nvinfo : EIATTR_KPARAM_INFO
	.align		4
.L_21:
        /*0078*/ 	.byte	0x04, 0x17
        /*007a*/ 	.short	(.L_23 - .L_22)
.L_22:
        /*007c*/ 	.word	0x00000000
        /*0080*/ 	.short	0x0001
        /*0082*/ 	.short	0x0008
        /*0084*/ 	.byte	0x00, 0xf4, 0x21, 0x00


	//----- nvinfo : EIATTR_KPARAM_INFO
	.align		4
.L_23:
        /*0088*/ 	.byte	0x04, 0x17
        /*008a*/ 	.short	(.L_25 - .L_24)
.L_24:
        /*008c*/ 	.word	0x00000000
        /*0090*/ 	.short	0x0000
        /*0092*/ 	.short	0x0000
        /*0094*/ 	.byte	0x00, 0xf4, 0x21, 0x00


	//----- nvinfo : EIATTR_SPARSE_MMA_MASK
	.align		4
.L_25:
        /*0098*/ 	.byte	0x03, 0x50
        /*009a*/ 	.short	0x0000


	//----- nvinfo : EIATTR_MAXREG_COUNT
	.align		4
        /*009c*/ 	.byte	0x03, 0x1b
        /*009e*/ 	.short	0x00ff


	//----- nvinfo : EIATTR_EXIT_INSTR_OFFSETS
	.align		4
        /*00a0*/ 	.byte	0x04, 0x1c
        /*00a2*/ 	.short	(.L_27 - .L_26)


	//   ....[0]....
.L_26:
        /*00a4*/ 	.word	0x00005700


	//   ....[1]....
        /*00a8*/ 	.word	0x00005780


	//----- nvinfo : EIATTR_REQNTID
	.align		4
.L_27:
        /*00ac*/ 	.byte	0x04, 0x10
        /*00ae*/ 	.short	(.L_29 - .L_28)
.L_28:
        /*00b0*/ 	.word	0x00000080
        /*00b4*/ 	.word	0x00000001
        /*00b8*/ 	.word	0x00000001


	//----- nvinfo : EIATTR_CBANK_PARAM_SIZE
	.align		4
.L_29:
        /*00bc*/ 	.byte	0x03, 0x19
        /*00be*/ 	.short	0x0038


	//----- nvinfo : EIATTR_PARAM_CBANK
	.align		4
        /*00c0*/ 	.byte	0x04, 0x0a
        /*00c2*/ 	.short	(.L_31 - .L_30)
	.align		4
.L_30:
        /*00c4*/ 	.word	index@(.nv.constant0.matmul_kernel)
        /*00c8*/ 	.short	0x0210
        /*00ca*/ 	.short	0x0038


	//----- nvinfo : EIATTR_SW_WAR
	.align		4
.L_31:
        /*00cc*/ 	.byte	0x04, 0x36
        /*00ce*/ 	.short	(.L_33 - .L_32)
.L_32:
        /*00d0*/ 	.word	0x00000008
.L_33:


//--------------------- .nv.callgraph             --------------------------
	.section	.nv.callgraph,"",@"SHT_CUDA_CALLGRAPH"
	.align	4
	.sectionentsize	8
	.align		4
        /*0000*/ 	.word	0x00000000
	.align		4
        /*0004*/ 	.word	0xffffffff
	.align		4
        /*0008*/ 	.word	0x00000000
	.align		4
        /*000c*/ 	.word	0xfffffffe
	.align		4
        /*0010*/ 	.word	0x00000000
	.align		4
        /*0014*/ 	.word	0xfffffffd
	.align		4
        /*0018*/ 	.word	0x00000000
	.align		4
        /*001c*/ 	.word	0xfffffffc


//--------------------- .text.matmul_kernel       --------------------------
	.section	.text.matmul_kernel,"ax",@progbits
	.sectionflags	@"SHF_BARRIERS=1"
	.align	128
        .global         matmul_kernel
        .type           matmul_kernel,@function
        .size           matmul_kernel,(.L_x_3 - matmul_kernel)
        .other          matmul_kernel,@"STO_CUDA_ENTRY STV_DEFAULT"
matmul_kernel:
.text.matmul_kernel:
[----:B------:R-:W1:Y:S01]  /*0000*/  LDC R1, c[0x0][0x28] ;  /* 0x00000a00ff017b82 */ /* 0x000e620000000800 */
[----:B------:R-:W-:Y:S01]  /*0010*/  ULDC UR5, c[0x0][0x228] ;  /* 0x00008a0000057ab9 */ /* 0x000fe20000000800 */
[----:B------:R-:W2:Y:S01]  /*0020*/  S2R R8, SR_CTAID.X ;  /* 0x0000000000087919 */ /* 0x000ea20000002500 */
[----:B------:R-:W-:Y:S02]  /*0030*/  UIADD3 UR4, UR5, 0x3f, URZ ;  /* 0x0000003f05047890 */ /* 0x000fe4000fffe03f */
[----:B------:R-:W-:Y:S01]  /*0040*/  IABS R17, UR5 ;  /* 0x0000000500117c13 */ /* 0x000fe20008000000 */
[----:B------:R-:W-:Y:S01]  /*0050*/  ULDC UR8, c[0x0][0x22c] ;  /* 0x00008b0000087ab9 */ /* 0x000fe20000000800 */
[----:B------:R-:W3:Y:S01]  /*0060*/  S2R R164, SR_TID.X ;  /* 0x0000000000a47919 */ /* 0x000ee20000002100 */
[----:B------:R-:W-:Y:S01]  /*0070*/  USHF.R.S32.HI UR6, URZ, 0x1f, UR4 ;  /* 0x0000001f3f067899 */ /* 0x000fe20008011404 */
[----:B------:R-:W4:Y:S01]  /*0080*/  LDC R52, c[0x0][0x234] ;  /* 0x00008d00ff347b82 */ /* 0x000f220000000800 */
[----:B------:R-:W-:Y:S01]  /*0090*/  UIADD3 UR7, UR8, -0x80, URZ ;  /* 0xffffff8008077890 */ /* 0x000fe2000fffe03f */
[----:B------:R-:W5:Y:S01]  /*00a0*/  S2R R13, SR_TID.X ;  /* 0x00000000000d7919 */ /* 0x000f620000002100 */
[----:B------:R-:W-:Y:S01]  /*00b0*/  ULEA.HI UR6, UR6, UR4, URZ, 0x6 ;  /* 0x0000000406067291 */ /* 0x000fe2000f8f303f */
[----:B------:R-:W-:Y:S01]  /*00c0*/  CS2R R120, SRZ ;  /* 0x0000000000787805 */ /* 0x000fe2000001ff00 */
[----:B------:R-:W-:Y:S01]  /*00d0*/  UIADD3 UR4, UR8, 0x7f, URZ ;  /* 0x0000007f08047890 */ /* 0x000fe2000fffe03f */
[----:B------:R-:W-:Y:S01]  /*00e0*/  CS2R R122, SRZ ;  /* 0x00000000007a7805 */ /* 0x000fe2000001ff00 */
[----:B------:R-:W-:Y:S01]  /*00f0*/  USHF.R.S32.HI UR6, URZ, 0x6, UR6 ;  /* 0x000000063f067899 */ /* 0x000fe20008011406 */
[----:B------:R-:W-:Y:S01]  /*0100*/  CS2R R124, SRZ ;  /* 0x00000000007c7805 */ /* 0x000fe2000001ff00 */
[----:B------:R-:W-:Y:S01]  /*0110*/  UIADD3 UR9, UR8, -0x100, URZ ;  /* 0xffffff0008097890 */ /* 0x000fe2000fffe03f */
[----:B------:R-:W-:Y:S01]  /*0120*/  CS2R R126, SRZ ;  /* 0x00000000007e7805 */ /* 0x000fe2000001ff00 */
[----:B------:R-:W-:Y:S01]  /*0130*/  USHF.L.U32 UR6, UR6, 0x3, URZ ;  /* 0x0000000306067899 */ /* 0x000fe2000800063f */
[----:B------:R-:W-:Y:S01]  /*0140*/  CS2R R128, SRZ ;  /* 0x0000000000807805 */ /* 0x000fe2000001ff00 */
[----:B------:R-:W-:Y:S01]  /*0150*/  UISETP.GT.AND UP2, UPT, UR4, 0x17f, UPT ;  /* 0x0000017f0400788c */ /* 0x000fe2000bf44270 */
[----:B------:R-:W-:Y:S01]  /*0160*/  CS2R R132, SRZ ;  /* 0x0000000000847805 */ /* 0x000fe2000001ff00 */
[----:B------:R-:W-:Y:S01]  /*0170*/  UISETP.GT.AND UP0, UPT, UR4, 0x7f, UPT ;  /* 0x0000007f0400788c */ /* 0x000fe2000bf04270 */
[----:B------:R-:W-:Y:S01]  /*0180*/  CS2R R134, SRZ ;  /* 0x0000000000867805 */ /* 0x000fe2000001ff00 */
[----:B------:R-:W-:Y:S01]  /*0190*/  IMAD.U32 R4, RZ, RZ, UR6 ;  /* 0x00000006ff047e24 */ /* 0x000fe2000f8e00ff */
[----:B------:R-:W-:Y:S01]  /*01a0*/  UISETP.GT.AND UP1, UPT, UR4, 0xff, UPT ;  /* 0x000000ff0400788c */ /* 0x000fe2000bf24270 */
[----:B------:R-:W-:Y:S01]  /*01b0*/  CS2R R136, SRZ ;  /* 0x0000000000887805 */ /* 0x000fe2000001ff00 */
[----:B------:R-:W-:Y:S01]  /*01c0*/  UMOV UR45, 0x400 ;  /* 0x00000400002d7882 */ /* 0x000fe20000000000 */
[----:B------:R-:W-:Y:S01]  /*01d0*/  ULDC.64 UR46, c[0x0][0x208] ;  /* 0x00008200002e7ab9 */ /* 0x000fe20000000a00 */
[----:B------:R-:W-:-:S02]  /*01e0*/  IABS R5, R4 ;  /* 0x0000000400057213 */ /* 0x000fc40000000000 */
[----:B------:R-:W-:Y:S02]  /*01f0*/  CS2R R138, SRZ ;  /* 0x00000000008a7805 */ /* 0x000fe4000001ff00 */
[----:B------:R-:W-:Y:S02]  /*0200*/  CS2R R140, SRZ ;  /* 0x00000000008c7805 */ /* 0x000fe4000001ff00 */
[----:B------:R-:W-:Y:S01]  /*0210*/  CS2R R142, SRZ ;  /* 0x00000000008e7805 */ /* 0x000fe2000001ff00 */
[----:B------:R-:W1:Y:S01]  /*0220*/  I2F.RP R0, R5 ;  /* 0x0000000500007306 */ /* 0x000e620000209400 */
[----:B--2---:R-:W-:Y:S02]  /*0230*/  IABS R9, R8 ;  /* 0x0000000800097213 */ /* 0x004fe40000000000 */
[----:B------:R-:W-:Y:S02]  /*0240*/  CS2R R144, SRZ ;  /* 0x0000000000907805 */ /* 0x000fe4000001ff00 */
[----:B------:R-:W-:-:S02]  /*0250*/  CS2R R146, SRZ ;  /* 0x0000000000927805 */ /* 0x000fc4000001ff00 */
[----:B---3--:R-:W-:Y:S02]  /*0260*/  LOP3.LUT R30, R164, 0x10, RZ, 0xc0, !PT ;  /* 0x00000010a41e7812 */ /* 0x008fe400078ec0ff */
[----:B------:R-:W-:Y:S02]  /*0270*/  CS2R R148, SRZ ;  /* 0x0000000000947805 */ /* 0x000fe4000001ff00 */
[----:B------:R-:W-:Y:S02]  /*0280*/  CS2R R150, SRZ ;  /* 0x0000000000967805 */ /* 0x000fe4000001ff00 */
[----:B-----5:R-:W-:Y:S02]  /*0290*/  SHF.R.S32.HI R10, RZ, 0x5, R13 ;  /* 0x00000005ff0a7819 */ /* 0x020fe4000001140d */
[C---:B------:R-:W-:Y:S02]  /*02a0*/  LOP3.LUT R175, R13.reuse, 0x8, RZ, 0xc0, !PT ;  /* 0x000000080daf7812 */ /* 0x040fe400078ec0ff */
[----:B------:R-:W-:Y:S01]  /*02b0*/  LEA.HI R163, R13, 0x70, RZ, 0x1d ;  /* 0x000000700da37811 */ /* 0x000fe200078fe8ff */
[----:B-1----:R-:W1:Y:S02]  /*02c0*/  MUFU.RCP R0, R0 ;  /* 0x0000000000007308 */ /* 0x002e640000001000 */
[----:B-1----:R-:W-:-:S06]  /*02d0*/  VIADD R2, R0, 0xffffffe ;  /* 0x0ffffffe00027836 */ /* 0x002fcc0000000000 */
[----:B------:R1:W2:Y:S02]  /*02e0*/  F2I.FTZ.U32.TRUNC.NTZ R3, R2 ;  /* 0x0000000200037305 */ /* 0x0002a4000021f000 */
[----:B-1----:R-:W-:Y:S02]  /*02f0*/  IMAD.MOV.U32 R2, RZ, RZ, RZ ;  /* 0x000000ffff027224 */ /* 0x002fe400078e00ff */
[----:B--2---:R-:W-:-:S04]  /*0300*/  IMAD.MOV R6, RZ, RZ, -R3 ;  /* 0x000000ffff067224 */ /* 0x004fc800078e0a03 */
[----:B------:R-:W-:Y:S01]  /*0310*/  IMAD R7, R6, R5, RZ ;  /* 0x0000000506077224 */ /* 0x000fe200078e02ff */
[----:B------:R-:W-:Y:S01]  /*0320*/  IABS R6, R4 ;  /* 0x0000000400067213 */ /* 0x000fe20000000000 */
[----:B------:R-:W-:Y:S02]  /*0330*/  IMAD.MOV.U32 R4, RZ, RZ, R9 ;  /* 0x000000ffff047224 */ /* 0x000fe400078e0009 */
[----:B------:R-:W-:-:S04]  /*0340*/  IMAD.HI.U32 R3, R3, R7, R2 ;  /* 0x0000000703037227 */ /* 0x000fc800078e0002 */
[----:B------:R-:W-:Y:S01]  /*0350*/  IMAD.MOV R0, RZ, RZ, -R6 ;  /* 0x000000ffff007224 */ /* 0x000fe200078e0a06 */
[----:B------:R-:W-:Y:S01]  /*0360*/  SHF.R.S32.HI R6, RZ, 0x4, R13 ;  /* 0x00000004ff067819 */ /* 0x000fe2000001140d */
[----:B------:R-:W-:-:S04]  /*0370*/  IMAD.HI.U32 R167, R3, R4, RZ ;  /* 0x0000000403a77227 */ /* 0x000fc800078e00ff */
[----:B------:R-:W-:Y:S02]  /*0380*/  IMAD R0, R167, R0, R4 ;  /* 0x00000000a7007224 */ /* 0x000fe400078e0204 */
[----:B------:R-:W-:-:S03]  /*0390*/  IMAD.SHL.U32 R4, R164, 0x2, RZ ;  /* 0x00000002a4047824 */ /* 0x000fc600078e00ff */
[----:B------:R-:W-:-:S13]  /*03a0*/  ISETP.GT.U32.AND P1, PT, R5, R0, PT ;  /* 0x000000000500720c */ /* 0x000fda0003f24070 */
[----:B------:R-:W-:Y:S02]  /*03b0*/  @!P1 IMAD.IADD R0, R0, 0x1, -R5 ;  /* 0x0000000100009824 */ /* 0x000fe400078e0a05 */
[----:B------:R-:W-:Y:S01]  /*03c0*/  @!P1 VIADD R167, R167, 0x1 ;  /* 0x00000001a7a79836 */ /* 0x000fe20000000000 */
[----:B------:R-:W-:Y:S02]  /*03d0*/  ISETP.NE.AND P1, PT, RZ, UR6, PT ;  /* 0x00000006ff007c0c */ /* 0x000fe4000bf25270 */
[----:B------:R-:W-:Y:S01]  /*03e0*/  ISETP.GE.U32.AND P0, PT, R0, R5, PT ;  /* 0x000000050000720c */ /* 0x000fe20003f06070 */
[----:B------:R-:W-:Y:S01]  /*03f0*/  IMAD.SHL.U32 R5, R164, 0x10, RZ ;  /* 0x00000010a4057824 */ /* 0x000fe200078e00ff */
[----:B------:R-:W-:-:S04]  /*0400*/  LOP3.LUT R0, R8, UR6, RZ, 0x3c, !PT ;  /* 0x0000000608007c12 */ /* 0x000fc8000f8e3cff */
[----:B------:R-:W-:Y:S01]  /*0410*/  ISETP.GE.AND P2, PT, R0, RZ, PT ;  /* 0x000000ff0000720c */ /* 0x000fe20003f46270 */
[----:B------:R-:W-:Y:S01]  /*0420*/  IMAD.MOV.U32 R0, RZ, RZ, -0x8 ;  /* 0xfffffff8ff007424 */ /* 0x000fe200078e00ff */
[----:B------:R-:W-:Y:S02]  /*0430*/  LOP3.LUT R7, R5, 0xc0, RZ, 0xc0, !PT ;  /* 0x000000c005077812 */ /* 0x000fe400078ec0ff */
[----:B------:R-:W-:-:S03]  /*0440*/  SGXT R5, R10, 0x1 ;  /* 0x000000010a05781a */ /* 0x000fc60000000200 */
[----:B------:R-:W-:-:S06]  /*0450*/  @P0 VIADD R167, R167, 0x1 ;  /* 0x00000001a7a70836 */ /* 0x000fcc0000000000 */
[----:B------:R-:W-:Y:S01]  /*0460*/  @!P2 IMAD.MOV R167, RZ, RZ, -R167 ;  /* 0x000000ffffa7a224 */ /* 0x000fe200078e0aa7 */
[----:B------:R-:W-:-:S05]  /*0470*/  @!P1 LOP3.LUT R167, RZ, UR6, RZ, 0x33, !PT ;  /* 0x00000006ffa79c12 */ /* 0x000fca000f8e33ff */
[----:B------:R-:W-:Y:S02]  /*0480*/  IMAD R0, R167, R0, 0x1 ;  /* 0x00000001a7007424 */ /* 0x000fe400078e0200 */
[----:B------:R-:W-:-:S03]  /*0490*/  IMAD.MOV R9, RZ, RZ, -R167 ;  /* 0x000000ffff097224 */ /* 0x000fc600078e0aa7 */
[----:B------:R-:W-:Y:S01]  /*04a0*/  VIMNMX R19, R0, 0x8, PT ;  /* 0x0000000800137848 */ /* 0x000fe20003fe0100 */
[----:B------:R-:W-:Y:S01]  /*04b0*/  IMAD R8, R9, UR6, R8 ;  /* 0x0000000609087c24 */ /* 0x000fe2000f8e0208 */
[----:B------:R-:W-:Y:S01]  /*04c0*/  LOP3.LUT R9, R7, 0x6, R4, 0xf8, !PT ;  /* 0x0000000607097812 */ /* 0x000fe200078ef804 */
[----:B------:R-:W-:Y:S01]  /*04d0*/  USEL UR6, URZ, 0x10, !UP0 ;  /* 0x000000103f067887 */ /* 0x000fe2000c000000 */
[----:B------:R-:W-:Y:S01]  /*04e0*/  IABS R15, R19 ;  /* 0x00000013000f7213 */ /* 0x000fe20000000000 */
[----:B------:R-:W-:Y:S01]  /*04f0*/  UISETP.GE.AND UP0, UPT, UR4, 0x80, UPT ;  /* 0x000000800400788c */ /* 0x000fe2000bf06270 */
[----:B------:R-:W-:Y:S02]  /*0500*/  IABS R4, R8 ;  /* 0x0000000800047213 */ /* 0x000fe40000000000 */
[----:B------:R-:W1:Y:S01]  /*0510*/  I2F.RP R0, R15 ;  /* 0x0000000f00007306 */ /* 0x000e620000209400 */
[----:B------:R-:W-:-:S07]  /*0520*/  LOP3.LUT R7, R5, 0x90, RZ, 0xc0, !PT ;  /* 0x0000009005077812 */ /* 0x000fce00078ec0ff */
[----:B-1----:R-:W1:Y:S02]  /*0530*/  MUFU.RCP R0, R0 ;  /* 0x0000000000007308 */ /* 0x002e640000001000 */
[----:B-1----:R-:W-:Y:S01]  /*0540*/  VIADD R2, R0, 0xffffffe ;  /* 0x0ffffffe00027836 */ /* 0x002fe20000000000 */
[----:B------:R-:W-:Y:S02]  /*0550*/  SGXT R0, R6, 0x1 ;  /* 0x000000010600781a */ /* 0x000fe40000000200 */
[----:B------:R-:W-:-:S03]  /*0560*/  IABS R6, R19 ;  /* 0x0000001300067213 */ /* 0x000fc60000000000 */
[----:B------:R1:W2:Y:S02]  /*0570*/  F2I.FTZ.U32.TRUNC.NTZ R3, R2 ;  /* 0x0000000200037305 */ /* 0x0002a4000021f000 */
[----:B------:R-:W-:Y:S02]  /*0580*/  IMAD.MOV R6, RZ, RZ, -R6 ;  /* 0x000000ffff067224 */ /* 0x000fe400078e0a06 */
[----:B-1----:R-:W-:Y:S02]  /*0590*/  IMAD.MOV.U32 R2, RZ, RZ, RZ ;  /* 0x000000ffff027224 */ /* 0x002fe400078e00ff */
[----:B--2---:R-:W-:-:S04]  /*05a0*/  IMAD.MOV R11, RZ, RZ, -R3 ;  /* 0x000000ffff0b7224 */ /* 0x004fc800078e0a03 */
[----:B------:R-:W-:-:S04]  /*05b0*/  IMAD.MOV.U32 R10, RZ, RZ, R11 ;  /* 0x000000ffff0a7224 */ /* 0x000fc800078e000b */
[----:B------:R-:W-:Y:S01]  /*05c0*/  IMAD R11, R10, R15, RZ ;  /* 0x0000000f0a0b7224 */ /* 0x000fe200078e02ff */
[----:B------:R-:W-:Y:S02]  /*05d0*/  LOP3.LUT R10, R7, 0x48, R0, 0xf8, !PT ;  /* 0x00000048070a7812 */ /* 0x000fe400078ef800 */
[----:B------:R-:W-:Y:S01]  /*05e0*/  LOP3.LUT R0, R13, 0x18, RZ, 0xc0, !PT ;  /* 0x000000180d007812 */ /* 0x000fe200078ec0ff */
[----:B------:R-:W-:-:S04]  /*05f0*/  IMAD.HI.U32 R2, R3, R11, R2 ;  /* 0x0000000b03027227 */ /* 0x000fc800078e0002 */
[----:B------:R-:W-:Y:S02]  /*0600*/  IMAD.MOV.U32 R3, RZ, RZ, R4 ;  /* 0x000000ffff037224 */ /* 0x000fe400078e0004 */
[----:B------:R-:W-:Y:S02]  /*0610*/  IMAD R7, R0, 0x9, RZ ;  /* 0x0000000900077824 */ /* 0x000fe400078e02ff */
[----:B------:R-:W-:-:S04]  /*0620*/  IMAD.HI.U32 R2, R2, R3, RZ ;  /* 0x0000000302027227 */ /* 0x000fc800078e00ff */
[----:B------:R-:W-:Y:S02]  /*0630*/  IMAD R0, R2, R6, R3 ;  /* 0x0000000602007224 */ /* 0x000fe400078e0203 */
[----:B------:R-:W1:Y:S01]  /*0640*/  I2F.RP R3, R17 ;  /* 0x0000001100037306 */ /* 0x000e620000209400 */
[----:B------:R-:W-:Y:S02]  /*0650*/  IMAD.SHL.U32 R4, R13, 0x8, RZ ;  /* 0x000000080d047824 */ /* 0x000fe400078e00ff */
[----:B------:R-:W-:Y:S01]  /*0660*/  ISETP.GT.U32.AND P1, PT, R15, R0, PT ;  /* 0x000000000f00720c */ /* 0x000fe20003f24070 */
[----:B------:R-:W-:Y:S02]  /*0670*/  IMAD R11, R30, 0x10, R9 ;  /* 0x000000101e0b7824 */ /* 0x000fe400078e0209 */
[----:B------:R-:W-:Y:S02]  /*0680*/  LOP3.LUT R6, R4, 0x38, RZ, 0xc0, !PT ;  /* 0x0000003804067812 */ /* 0x000fe400078ec0ff */
[----:B------:R-:W-:-:S02]  /*0690*/  LOP3.LUT R12, R7, 0x38, R4, 0x78, !PT ;  /* 0x00000038070c7812 */ /* 0x000fc400078e7804 */
[C-C-:B------:R-:W-:Y:S02]  /*06a0*/  LOP3.LUT R14, R7.reuse, 0x400, R6.reuse, 0x1e, !PT ;  /* 0x00000400070e7812 */ /* 0x140fe400078e1e06 */
[C-C-:B------:R-:W-:Y:S02]  /*06b0*/  LOP3.LUT R16, R7.reuse, 0x800, R6.reuse, 0x1e, !PT ;  /* 0x0000080007107812 */ /* 0x140fe400078e1e06 */
[C-C-:B------:R-:W-:Y:S01]  /*06c0*/  LOP3.LUT R20, R7.reuse, 0xc00, R6.reuse, 0x1e, !PT ;  /* 0x00000c0007147812 */ /* 0x140fe200078e1e06 */
[----:B-1----:R-:W1:Y:S01]  /*06d0*/  MUFU.RCP R3, R3 ;  /* 0x0000000300037308 */ /* 0x002e620000001000 */
[----:B------:R-:W-:Y:S01]  /*06e0*/  @!P1 IMAD.IADD R0, R0, 0x1, -R15 ;  /* 0x0000000100009824 */ /* 0x000fe200078e0a0f */
[C-C-:B------:R-:W-:Y:S01]  /*06f0*/  LOP3.LUT R22, R7.reuse, 0x1000, R6.reuse, 0x1e, !PT ;  /* 0x0000100007167812 */ /* 0x140fe200078e1e06 */
[----:B------:R-:W-:Y:S01]  /*0700*/  @!P1 VIADD R2, R2, 0x1 ;  /* 0x0000000102029836 */ /* 0x000fe20000000000 */
[----:B------:R-:W-:Y:S02]  /*0710*/  LOP3.LUT R24, R7, 0x1400, R6, 0x1e, !PT ;  /* 0x0000140007187812 */ /* 0x000fe400078e1e06 */
[----:B------:R-:W-:-:S02]  /*0720*/  ISETP.GE.U32.AND P0, PT, R0, R15, PT ;  /* 0x0000000f0000720c */ /* 0x000fc40003f06070 */
[C-C-:B------:R-:W-:Y:S02]  /*0730*/  LOP3.LUT R26, R7.reuse, 0x1800, R6.reuse, 0x1e, !PT ;  /* 0x00001800071a7812 */ /* 0x140fe400078e1e06 */
[----:B------:R-:W-:Y:S02]  /*0740*/  LOP3.LUT R28, R7, 0x1c00, R6, 0x1e, !PT ;  /* 0x00001c00071c7812 */ /* 0x000fe400078e1e06 */
[----:B------:R-:W-:Y:S02]  /*0750*/  LOP3.LUT R7, R8, R19, RZ, 0x3c, !PT ;  /* 0x0000001308077212 */ /* 0x000fe400078e3cff */
[--C-:B------:R-:W-:Y:S02]  /*0760*/  LOP3.LUT R12, R12, 0x120, R5.reuse, 0x78, !PT ;  /* 0x000001200c0c7812 */ /* 0x100fe400078e7805 */
[--C-:B------:R-:W-:Y:S01]  /*0770*/  LOP3.LUT R14, R14, 0x120, R5.reuse, 0x78, !PT ;  /* 0x000001200e0e7812 */ /* 0x100fe200078e7805 */
[----:B-1----:R-:W-:Y:S01]  /*0780*/  VIADD R3, R3, 0xffffffe ;  /* 0x0ffffffe03037836 */ /* 0x002fe20000000000 */
[--C-:B------:R-:W-:Y:S01]  /*0790*/  LOP3.LUT R18, R16, 0x120, R5.reuse, 0x78, !PT ;  /* 0x0000012010127812 */ /* 0x100fe200078e7805 */
[----:B------:R-:W-:Y:S01]  /*07a0*/  @P0 VIADD R2, R2, 0x1 ;  /* 0x0000000102020836 */ /* 0x000fe20000000000 */
[----:B------:R-:W-:-:S02]  /*07b0*/  LOP3.LUT R20, R20, 0x120, R5, 0x78, !PT ;  /* 0x0000012014147812 */ /* 0x000fc400078e7805 */
[--C-:B------:R-:W-:Y:S01]  /*07c0*/  LOP3.LUT R22, R22, 0x120, R5.reuse, 0x78, !PT ;  /* 0x0000012016167812 */ /* 0x100fe200078e7805 */
[----:B------:R-:W1:Y:S01]  /*07d0*/  F2I.FTZ.U32.TRUNC.NTZ R3, R3 ;  /* 0x0000000300037305 */ /* 0x000e62000021f000 */
[--C-:B------:R-:W-:Y:S01]  /*07e0*/  LOP3.LUT R24, R24, 0x120, R5.reuse, 0x78, !PT ;  /* 0x0000012018187812 */ /* 0x100fe200078e7805 */
[----:B------:R-:W-:Y:S01]  /*07f0*/  IMAD.MOV.U32 R165, RZ, RZ, R2 ;  /* 0x000000ffffa57224 */ /* 0x000fe200078e0002 */
[--C-:B------:R-:W-:Y:S02]  /*0800*/  LOP3.LUT R26, R26, 0x120, R5.reuse, 0x78, !PT ;  /* 0x000001201a1a7812 */ /* 0x100fe400078e7805 */
[----:B------:R-:W-:Y:S02]  /*0810*/  LOP3.LUT R28, R28, 0x120, R5, 0x78, !PT ;  /* 0x000001201c1c7812 */ /* 0x000fe400078e7805 */
[----:B------:R-:W-:Y:S02]  /*0820*/  SHF.R.S32.HI R5, RZ, 0x6, R13 ;  /* 0x00000006ff057819 */ /* 0x000fe4000001140d */
[----:B------:R-:W-:-:S02]  /*0830*/  ISETP.GE.AND P2, PT, R7, RZ, PT ;  /* 0x000000ff0700720c */ /* 0x000fc40003f46270 */
[----:B------:R-:W-:Y:S02]  /*0840*/  ISETP.NE.AND P1, PT, R19, RZ, PT ;  /* 0x000000ff1300720c */ /* 0x000fe40003f25270 */
[----:B------:R-:W-:Y:S01]  /*0850*/  SGXT R0, R5, 0x1 ;  /* 0x000000010500781a */ /* 0x000fe20000000200 */
[----:B------:R-:W-:Y:S01]  /*0860*/  IMAD.SHL.U32 R5, R175, 0x800, RZ ;  /* 0x00000800af057824 */ /* 0x000fe200078e00ff */
[----:B------:R-:W-:Y:S01]  /*0870*/  ISETP.GE.AND P0, PT, R163, UR7, PT ;  /* 0x00000007a3007c0c */ /* 0x000fe2000bf06270 */
[----:B-1----:R-:W-:Y:S01]  /*0880*/  IMAD.MOV R2, RZ, RZ, -R3 ;  /* 0x000000ffff027224 */ /* 0x002fe200078e0a03 */
[----:B------:R-:W-:Y:S01]  /*0890*/  LOP3.LUT R7, R0, 0x120, RZ, 0xc0, !PT ;  /* 0x0000012000077812 */ /* 0x000fe200078ec0ff */
[----:B------:R-:W-:Y:S01]  /*08a0*/  IMAD.SHL.U32 R175, R175, 0x8, RZ ;  /* 0x00000008afaf7824 */ /* 0x000fe200078e00ff */
[----:B------:R-:W-:Y:S01]  /*08b0*/  LOP3.LUT R0, R13, 0x40, RZ, 0xc0, !PT ;  /* 0x000000400d007812 */ /* 0x000fe200078ec0ff */
[----:B------:R-:W-:Y:S01]  /*08c0*/  IMAD R15, R2, R17, RZ ;  /* 0x00000011020f7224 */ /* 0x000fe200078e02ff */
[C-C-:B------:R-:W-:Y:S01]  /*08d0*/  LOP3.LUT R162, R5.reuse, 0x400, R6.reuse, 0xfe, !PT ;  /* 0x0000040005a27812 */ /* 0x140fe200078efe06 */
[----:B------:R-:W-:Y:S01]  /*08e0*/  @!P2 IMAD.MOV R165, RZ, RZ, -R165 ;  /* 0x000000ffffa5a224 */ /* 0x000fe200078e0aa5 */
[C-C-:B------:R-:W-:Y:S01]  /*08f0*/  LOP3.LUT R161, R5.reuse, 0x800, R6.reuse, 0xfe, !PT ;  /* 0x0000080005a17812 */ /* 0x140fe200078efe06 */
[----:B------:R-:W-:Y:S01]  /*0900*/  IMAD.MOV.U32 R2, RZ, RZ, RZ ;  /* 0x000000ffff027224 */ /* 0x000fe200078e00ff */
[----:B------:R-:W-:-:S02]  /*0910*/  LOP3.LUT R160, R5, 0xc00, R6, 0xfe, !PT ;  /* 0x00000c0005a07812 */ /* 0x000fc400078efe06 */
[----:B------:R-:W-:Y:S01]  /*0920*/  LOP3.LUT R159, R5, 0x1000, R6, 0xfe, !PT ;  /* 0x00001000059f7812 */ /* 0x000fe200078efe06 */
[----:B------:R-:W-:Y:S01]  /*0930*/  IMAD.HI.U32 R2, R3, R15, R2 ;  /* 0x0000000f03027227 */ /* 0x000fe200078e0002 */
[C-C-:B------:R-:W-:Y:S02]  /*0940*/  LOP3.LUT R158, R5.reuse, 0x1400, R6.reuse, 0xfe, !PT ;  /* 0x00001400059e7812 */ /* 0x140fe400078efe06 */
[C---:B------:R-:W-:Y:S01]  /*0950*/  LOP3.LUT R157, R5.reuse, 0x1800, R6, 0xfe, !PT ;  /* 0x00001800059d7812 */ /* 0x040fe200078efe06 */
[----:B------:R-:W-:Y:S01]  /*0960*/  IMAD.SHL.U32 R3, R164, 0x20, RZ ;  /* 0x00000020a4037824 */ /* 0x000fe200078e00ff */
[C---:B------:R-:W-:Y:S02]  /*0970*/  LOP3.LUT R16, R5.reuse, 0x38, R4, 0xf8, !PT ;  /* 0x0000003805107812 */ /* 0x040fe400078ef804 */
[----:B------:R-:W-:Y:S01]  /*0980*/  LOP3.LUT R156, R5, 0x1c00, R6, 0xfe, !PT ;  /* 0x00001c00059c7812 */ /* 0x000fe200078efe06 */
[----:B------:R-:W-:Y:S01]  /*0990*/  IMAD.SHL.U32 R5, R0, 0x8, RZ ;  /* 0x0000000800057824 */ /* 0x000fe200078e00ff */
[----:B------:R-:W-:-:S02]  /*09a0*/  @!P1 LOP3.LUT R165, RZ, R19, RZ, 0x33, !PT ;  /* 0x00000013ffa59212 */ /* 0x000fc400078e33ff */
[-CC-:B------:R-:W-:Y:S02]  /*09b0*/  LOP3.LUT R162, R162, R10.reuse, R7.reuse, 0x1e, !PT ;  /* 0x0000000aa2a27212 */ /* 0x180fe400078e1e07 */
[----:B------:R-:W-:Y:S01]  /*09c0*/  LOP3.LUT R155, R12, R5, RZ, 0xfc, !PT ;  /* 0x000000050c9b7212 */ /* 0x000fe200078efcff */
[----:B------:R-:W-:Y:S01]  /*09d0*/  IMAD R12, R165, 0x40, R6 ;  /* 0x00000040a50c7824 */ /* 0x000fe200078e0206 */
[-CC-:B------:R-:W-:Y:S02]  /*09e0*/  LOP3.LUT R161, R161, R10.reuse, R7.reuse, 0x1e, !PT ;  /* 0x0000000aa1a17212 */ /* 0x180fe400078e1e07 */
[-CC-:B------:R-:W-:Y:S02]  /*09f0*/  LOP3.LUT R160, R160, R10.reuse, R7.reuse, 0x1e, !PT ;  /* 0x0000000aa0a07212 */ /* 0x180fe400078e1e07 */
[-CC-:B------:R-:W-:Y:S02]  /*0a00*/  LOP3.LUT R159, R159, R10.reuse, R7.reuse, 0x1e, !PT ;  /* 0x0000000a9f9f7212 */ /* 0x180fe400078e1e07 */
[----:B------:R-:W-:-:S02]  /*0a10*/  LOP3.LUT R158, R158, R10, R7, 0x1e, !PT ;  /* 0x0000000a9e9e7212 */ /* 0x000fc400078e1e07 */
[-CC-:B------:R-:W-:Y:S02]  /*0a20*/  LOP3.LUT R157, R157, R10.reuse, R7.reuse, 0x1e, !PT ;  /* 0x0000000a9d9d7212 */ /* 0x180fe400078e1e07 */
[-C--:B------:R-:W-:Y:S02]  /*0a30*/  LOP3.LUT R156, R156, R10.reuse, R7, 0x1e, !PT ;  /* 0x0000000a9c9c7212 */ /* 0x080fe400078e1e07 */
[----:B------:R-:W-:Y:S02]  /*0a40*/  LOP3.LUT R210, R7, R10, R16, 0x96, !PT ;  /* 0x0000000a07d27212 */ /* 0x000fe400078e9610 */
[----:B------:R-:W-:Y:S02]  /*0a50*/  LOP3.LUT R7, R10, R7, RZ, 0xfc, !PT ;  /* 0x000000070a077212 */ /* 0x000fe400078efcff */
[----:B------:R-:W-:Y:S02]  /*0a60*/  IABS R10, R12 ;  /* 0x0000000c000a7213 */ /* 0x000fe40000000000 */
[----:B------:R-:W-:-:S02]  /*0a70*/  SEL R9, RZ, 0x10, P0 ;  /* 0x00000010ff097807 */ /* 0x000fc40000000000 */
[----:B------:R-:W-:Y:S01]  /*0a80*/  ISETP.GE.AND P0, PT, R163, UR9, PT ;  /* 0x00000009a3007c0c */ /* 0x000fe2000bf06270 */
[----:B------:R-:W-:Y:S01]  /*0a90*/  IMAD.HI.U32 R2, R2, R10, RZ ;  /* 0x0000000a02027227 */ /* 0x000fe200078e00ff */
[----:B------:R-:W-:Y:S02]  /*0aa0*/  PLOP3.LUT P2, PT, PT, PT, UP2, 0x80, 0x0 ;  /* 0x000000000000781c */ /* 0x000fe40003f4f028 */
[----:B------:R-:W-:Y:S01]  /*0ab0*/  SEL R0, RZ, 0x10, P0 ;  /* 0x00000010ff007807 */ /* 0x000fe20000000000 */
[----:B------:R-:W-:Y:S01]  /*0ac0*/  IMAD.MOV R2, RZ, RZ, -R2 ;  /* 0x000000ffff027224 */ /* 0x000fe200078e0a02 */
[----:B------:R-:W-:Y:S02]  /*0ad0*/  LOP3.LUT R19, R175, 0x38, R4, 0xf8, !PT ;  /* 0x00000038af137812 */ /* 0x000fe400078ef804 */
[----:B------:R-:W-:Y:S01]  /*0ae0*/  SEL R0, R0, RZ, P2 ;  /* 0x000000ff00007207 */ /* 0x000fe20001000000 */
[----:B------:R-:W-:Y:S01]  /*0af0*/  IMAD R4, R17, R2, R10 ;  /* 0x0000000211047224 */ /* 0x000fe200078e020a */
[----:B------:R-:W-:Y:S01]  /*0b00*/  ISETP.GE.AND P2, PT, R19, UR8, PT ;  /* 0x0000000813007c0c */ /* 0x000fe2000bf46270 */
[----:B------:R-:W-:Y:S01]  /*0b10*/  IMAD.U32 R10, RZ, RZ, UR6 ;  /* 0x00000006ff0a7e24 */ /* 0x000fe2000f8e00ff */
[----:B------:R-:W-:Y:S01]  /*0b20*/  ISETP.NE.U32.AND P0, PT, R0, RZ, PT ;  /* 0x000000ff0000720c */ /* 0x000fe20003f05070 */
[----:B------:R-:W1:Y:S01]  /*0b30*/  S2UR UR6, SR_CgaCtaId ;  /* 0x00000000000679c3 */ /* 0x000e620000008800 */
[----:B------:R-:W-:-:S02]  /*0b40*/  SHF.R.U32.HI R0, RZ, 0x3, R13 ;  /* 0x00000003ff007819 */ /* 0x000fc4000001160d */
[----:B------:R-:W-:Y:S02]  /*0b50*/  SEL R2, R10, RZ, !P2 ;  /* 0x000000ff0a027207 */ /* 0x000fe40005000000 */
[----:B------:R-:W-:Y:S02]  /*0b60*/  ISETP.GT.U32.AND P2, PT, R17, R4, PT ;  /* 0x000000041100720c */ /* 0x000fe40003f44070 */
[----:B------:R-:W-:Y:S02]  /*0b70*/  SGXT.U32 R0, R0, 0x4 ;  /* 0x000000040000781a */ /* 0x000fe40000000000 */
[----:B------:R-:W-:Y:S02]  /*0b80*/  PLOP3.LUT P1, PT, PT, PT, UP1, 0x80, 0x0 ;  /* 0x000000000000781c */ /* 0x000fe40003f2f018 */
[----:B------:R-:W-:Y:S02]  /*0b90*/  LOP3.LUT R182, R0, 0x10, RZ, 0xfc, !PT ;  /* 0x0000001000b67812 */ /* 0x000fe400078efcff */
[----:B------:R-:W-:-:S02]  /*0ba0*/  SEL R9, R9, RZ, P1 ;  /* 0x000000ff09097207 */ /* 0x000fc40000800000 */
[C---:B------:R-:W-:Y:S02]  /*0bb0*/  LOP3.LUT R180, R0.reuse, 0x20, RZ, 0xfc, !PT ;  /* 0x0000002000b47812 */ /* 0x040fe400078efcff */
[----:B------:R-:W-:Y:S01]  /*0bc0*/  LOP3.LUT R178, R0, 0x30, RZ, 0xfc, !PT ;  /* 0x0000003000b27812 */ /* 0x000fe200078efcff */
[----:B------:R-:W-:Y:S01]  /*0bd0*/  @!P2 IMAD.IADD R4, R4, 0x1, -R17 ;  /* 0x000000010404a824 */ /* 0x000fe200078e0a11 */
[----:B------:R-:W-:Y:S02]  /*0be0*/  ISETP.GE.AND P6, PT, R182, UR8, PT ;  /* 0x00000008b6007c0c */ /* 0x000fe4000bfc6270 */
[----:B------:R-:W-:Y:S02]  /*0bf0*/  LOP3.LUT R153, R18, R5, RZ, 0xfc, !PT ;  /* 0x0000000512997212 */ /* 0x000fe400078efcff */
[----:B------:R-:W-:Y:S01]  /*0c00*/  ISETP.GT.U32.AND P3, PT, R17, R4, PT ;  /* 0x000000041100720c */ /* 0x000fe20003f64070 */
[----:B-1----:R-:W-:Y:S01]  /*0c10*/  ULEA UR45, UR6, UR45, 0x18 ;  /* 0x0000002d062d7291 */ /* 0x002fe2000f8ec03f */
[----:B------:R-:W-:-:S02]  /*0c20*/  LOP3.LUT R209, R7, 0x200, R16, 0x1e, !PT ;  /* 0x0000020007d17812 */ /* 0x000fc400078e1e10 */
[C-C-:B------:R-:W-:Y:S02]  /*0c30*/  LOP3.LUT R208, R7.reuse, 0x600, R16.reuse, 0x1e, !PT ;  /* 0x0000060007d07812 */ /* 0x140fe400078e1e10 */
[C-C-:B------:R-:W-:Y:S02]  /*0c40*/  LOP3.LUT R207, R7.reuse, 0xa00, R16.reuse, 0x1e, !PT ;  /* 0x00000a0007cf7812 */ /* 0x140fe400078e1e10 */
[C-C-:B------:R-:W-:Y:S02]  /*0c50*/  LOP3.LUT R206, R7.reuse, 0xe00, R16.reuse, 0x1e, !PT ;  /* 0x00000e0007ce7812 */ /* 0x140fe400078e1e10 */
[C-C-:B------:R-:W-:Y:S02]  /*0c60*/  LOP3.LUT R205, R7.reuse, 0x1200, R16.reuse, 0x1e, !PT ;  /* 0x0000120007cd7812 */ /* 0x140fe400078e1e10 */
[----:B------:R-:W-:Y:S01]  /*0c70*/  LOP3.LUT R204, R7, 0x1600, R16, 0x1e, !PT ;  /* 0x0000160007cc7812 */ /* 0x000fe200078e1e10 */
[----:B------:R-:W-:Y:S01]  /*0c80*/  @!P3 IMAD.IADD R4, R4, 0x1, -R17 ;  /* 0x000000010404b824 */ /* 0x000fe200078e0a11 */
[----:B------:R-:W-:-:S02]  /*0c90*/  ISETP.GE.AND P3, PT, R0, UR8, PT ;  /* 0x0000000800007c0c */ /* 0x000fc4000bf66270 */
[C---:B------:R-:W-:Y:S01]  /*0ca0*/  LOP3.LUT R203, R7.reuse, 0x1a00, R16, 0x1e, !PT ;  /* 0x00001a0007cb7812 */ /* 0x040fe200078e1e10 */
[----:B------:R-:W-:Y:S01]  /*0cb0*/  IMAD.MOV.U32 R173, RZ, RZ, R4 ;  /* 0x000000ffffad7224 */ /* 0x000fe200078e0004 */
[C-C-:B------:R-:W-:Y:S02]  /*0cc0*/  LOP3.LUT R202, R7.reuse, 0x1e00, R16.reuse, 0x1e, !PT ;  /* 0x00001e0007ca7812 */ /* 0x140fe400078e1e10 */
[C-C-:B------:R-:W-:Y:S02]  /*0cd0*/  LOP3.LUT R201, R7.reuse, 0x2000, R16.reuse, 0x1e, !PT ;  /* 0x0000200007c97812 */ /* 0x140fe400078e1e10 */
[C-C-:B------:R-:W-:Y:S02]  /*0ce0*/  LOP3.LUT R200, R7.reuse, 0x2200, R16.reuse, 0x1e, !PT ;  /* 0x0000220007c87812 */ /* 0x140fe400078e1e10 */
[C-C-:B------:R-:W-:Y:S02]  /*0cf0*/  LOP3.LUT R199, R7.reuse, 0x2400, R16.reuse, 0x1e, !PT ;  /* 0x0000240007c77812 */ /* 0x140fe400078e1e10 */
[----:B------:R-:W-:-:S02]  /*0d00*/  LOP3.LUT R198, R7, 0x2600, R16, 0x1e, !PT ;  /* 0x0000260007c67812 */ /* 0x000fc400078e1e10 */
[C-C-:B------:R-:W-:Y:S02]  /*0d10*/  LOP3.LUT R197, R7.reuse, 0x2800, R16.reuse, 0x1e, !PT ;  /* 0x0000280007c57812 */ /* 0x140fe400078e1e10 */
        /* <DEDUP_REMOVED lines=9> */
[----:B------:R-:W-:Y:S02]  /*0db0*/  LOP3.LUT R184, R7, 0x3c00, R16, 0x1e, !PT ;  /* 0x00003c0007b87812 */ /* 0x000fe400078e1e10 */
[----:B------:R-:W-:-:S02]  /*0dc0*/  LOP3.LUT R176, R0, 0x40, RZ, 0xfc, !PT ;  /* 0x0000004000b07812 */ /* 0x000fc400078efcff */
[----:B------:R-:W-:Y:S02]  /*0dd0*/  LOP3.LUT R18, R3, 0xc00, RZ, 0xc0, !PT ;  /* 0x00000c0003127812 */ /* 0x000fe400078ec0ff */
[----:B------:R-:W-:Y:S02]  /*0de0*/  LOP3.LUT R16, R7, 0x3e00, R16, 0x1e, !PT ;  /* 0x00003e0007107812 */ /* 0x000fe400078e1e10 */
[----:B------:R-:W-:Y:S01]  /*0df0*/  ISETP.NE.U32.AND P1, PT, R9, RZ, PT ;  /* 0x000000ff0900720c */ /* 0x000fe20003f25070 */
[----:B------:R-:W-:Y:S01]  /*0e00*/  IMAD.IADD R18, R11, 0x1, R18 ;  /* 0x000000010b127824 */ /* 0x000fe200078e0212 */
[----:B------:R-:W-:Y:S02]  /*0e10*/  SEL R7, R10, RZ, !P3 ;  /* 0x000000ff0a077207 */ /* 0x000fe40005800000 */
[----:B------:R-:W-:Y:S02]  /*0e20*/  ISETP.GE.AND P4, PT, R180, UR8, PT ;  /* 0x00000008b4007c0c */ /* 0x000fe4000bf86270 */
[----:B------:R-:W-:-:S02]  /*0e30*/  ISETP.GE.AND P3, PT, R178, UR8, PT ;  /* 0x00000008b2007c0c */ /* 0x000fc4000bf66270 */
[----:B------:R-:W-:Y:S02]  /*0e40*/  SEL R9, R10, RZ, !P6 ;  /* 0x000000ff0a097207 */ /* 0x000fe40007000000 */
[C---:B------:R-:W-:Y:S02]  /*0e50*/  LOP3.LUT R174, R0.reuse, 0x50, RZ, 0xfc, !PT ;  /* 0x0000005000ae7812 */ /* 0x040fe400078efcff */
[----:B------:R-:W-:Y:S02]  /*0e60*/  LOP3.LUT R172, R0, 0x60, RZ, 0xfc, !PT ;  /* 0x0000006000ac7812 */ /* 0x000fe400078efcff */
[----:B------:R-:W-:Y:S02]  /*0e70*/  ISETP.GE.AND P6, PT, R176, UR8, PT ;  /* 0x00000008b0007c0c */ /* 0x000fe4000bfc6270 */
[C---:B------:R-:W-:Y:S02]  /*0e80*/  SEL R11, R10.reuse, RZ, !P4 ;  /* 0x000000ff0a0b7207 */ /* 0x040fe40006000000 */
[----:B------:R-:W-:-:S02]  /*0e90*/  SEL R13, R10, RZ, !P3 ;  /* 0x000000ff0a0d7207 */ /* 0x000fc40005800000 */
[----:B------:R-:W-:Y:S02]  /*0ea0*/  ISETP.GE.AND P4, PT, R174, UR8, PT ;  /* 0x00000008ae007c0c */ /* 0x000fe4000bf86270 */
[----:B------:R-:W-:Y:S02]  /*0eb0*/  ISETP.GE.AND P3, PT, R172, UR8, PT ;  /* 0x00000008ac007c0c */ /* 0x000fe4000bf66270 */
[----:B------:R-:W-:Y:S02]  /*0ec0*/  SEL R15, R10, RZ, !P6 ;  /* 0x000000ff0a0f7207 */ /* 0x000fe40007000000 */
[----:B------:R-:W-:Y:S02]  /*0ed0*/  ISETP.GE.AND P6, PT, R163, UR8, PT ;  /* 0x00000008a3007c0c */ /* 0x000fe4000bfc6270 */
[----:B------:R-:W-:Y:S02]  /*0ee0*/  LOP3.LUT R21, R26, R5, RZ, 0xfc, !PT ;  /* 0x000000051a157212 */ /* 0x000fe400078efcff */
[----:B------:R-:W-:-:S02]  /*0ef0*/  SEL R26, R10, RZ, !P4 ;  /* 0x000000ff0a1a7207 */ /* 0x000fc40006000000 */
[C---:B------:R-:W-:Y:S02]  /*0f00*/  SEL R27, R10.reuse, RZ, !P3 ;  /* 0x000000ff0a1b7207 */ /* 0x040fe40005800000 */
[----:B------:R-:W-:Y:S02]  /*0f10*/  SEL R10, R10, RZ, !P6 ;  /* 0x000000ff0a0a7207 */ /* 0x000fe40007000000 */
[----:B------:R-:W-:Y:S02]  /*0f20*/  ISETP.GE.AND P4, PT, R19, UR7, PT ;  /* 0x0000000713007c0c */ /* 0x000fe4000bf86270 */
[----:B------:R-:W-:Y:S02]  /*0f30*/  ISETP.GE.AND P6, PT, R0, UR7, PT ;  /* 0x0000000700007c0c */ /* 0x000fe4000bfc6270 */
[----:B------:R-:W-:Y:S02]  /*0f40*/  ISETP.NE.U32.AND P2, PT, R2, RZ, PT ;  /* 0x000000ff0200720c */ /* 0x000fe40003f45070 */
[----:B------:R-:W-:-:S02]  /*0f50*/  SEL R2, RZ, 0x10, P4 ;  /* 0x00000010ff027807 */ /* 0x000fc40002000000 */
[----:B------:R-:W-:Y:S02]  /*0f60*/  SEL R3, RZ, 0x10, P6 ;  /* 0x00000010ff037807 */ /* 0x000fe40003000000 */
[----:B------:R-:W-:Y:S02]  /*0f70*/  PLOP3.LUT P3, PT, PT, PT, UP1, 0x80, 0x0 ;  /* 0x000000000000781c */ /* 0x000fe40003f6f018 */
[----:B------:R-:W-:Y:S02]  /*0f80*/  PLOP3.LUT P4, PT, PT, PT, UP1, 0x80, 0x0 ;  /* 0x000000000000781c */ /* 0x000fe40003f8f018 */
[----:B------:R-:W-:Y:S02]  /*0f90*/  LOP3.LUT R154, R14, R5, RZ, 0xfc, !PT ;  /* 0x000000050e9a7212 */ /* 0x000fe400078efcff */
[----:B------:R-:W-:Y:S02]  /*0fa0*/  ISETP.GE.AND P5, PT, R12, RZ, PT ;  /* 0x000000ff0c00720c */ /* 0x000fe40003fa6270 */
[----:B------:R-:W-:-:S02]  /*0fb0*/  SEL R12, R2, RZ, P3 ;  /* 0x000000ff020c7207 */ /* 0x000fc40001800000 */
[----:B------:R-:W-:Y:S02]  /*0fc0*/  SEL R14, R3, RZ, P4 ;  /* 0x000000ff030e7207 */ /* 0x000fe40002000000 */
[----:B------:R-:W1:Y:S01]  /*0fd0*/  LDC.64 R2, c[0x0][0x210] ;  /* 0x00008400ff027b82 */ /* 0x000e620000000a00 */
[----:B------:R-:W-:Y:S02]  /*0fe0*/  ISETP.GE.AND P6, PT, R182, UR7, PT ;  /* 0x00000007b6007c0c */ /* 0x000fe4000bfc6270 */
[----:B------:R-:W-:Y:S02]  /*0ff0*/  ISETP.NE.AND P3, PT, RZ, UR5, PT ;  /* 0x00000005ff007c0c */ /* 0x000fe4000bf65270 */
[-C--:B------:R-:W-:Y:S02]  /*1000*/  LOP3.LUT R152, R20, R5.reuse, RZ, 0xfc, !PT ;  /* 0x0000000514987212 */ /* 0x080fe400078efcff */
[-C--:B------:R-:W-:Y:S01]  /*1010*/  LOP3.LUT R23, R22, R5.reuse, RZ, 0xfc, !PT ;  /* 0x0000000516177212 */ /* 0x080fe200078efcff */
[----:B------:R-:W-:Y:S01]  /*1020*/  @!P5 IMAD.MOV R173, RZ, RZ, -R173 ;  /* 0x000000ffffadd224 */ /* 0x000fe200078e0aad */
[----:B------:R-:W-:-:S02]  /*1030*/  LOP3.LUT R22, R24, R5, RZ, 0xfc, !PT ;  /* 0x0000000518167212 */ /* 0x000fc400078efcff */
[----:B------:R-:W-:Y:S02]  /*1040*/  LOP3.LUT R20, R28, R5, RZ, 0xfc, !PT ;  /* 0x000000051c147212 */ /* 0x000fe400078efcff */
[----:B------:R-:W-:Y:S02]  /*1050*/  PLOP3.LUT P4, PT, PT, PT, UP1, 0x80, 0x0 ;  /* 0x000000000000781c */ /* 0x000fe40003f8f018 */
[----:B------:R-:W-:Y:S02]  /*1060*/  SEL R5, RZ, 0x10, P6 ;  /* 0x00000010ff057807 */ /* 0x000fe40003000000 */
[----:B------:R-:W-:Y:S02]  /*1070*/  ISETP.GE.AND P6, PT, R180, UR7, PT ;  /* 0x00000007b4007c0c */ /* 0x000fe4000bfc6270 */
[----:B------:R-:W-:Y:S02]  /*1080*/  LEA R43, R210, UR45, 0x1 ;  /* 0x0000002dd22b7c11 */ /* 0x000fe4000f8e08ff */
[----:B------:R-:W-:-:S02]  /*1090*/  LEA R45, R209, UR45, 0x1 ;  /* 0x0000002dd12d7c11 */ /* 0x000fc4000f8e08ff */
[----:B------:R-:W-:Y:S01]  /*10a0*/  SEL R17, R5, RZ, P4 ;  /* 0x000000ff05117207 */ /* 0x000fe20002000000 */
[----:B-1----:R-:W-:Y:S01]  /*10b0*/  IMAD.WIDE.U32 R24, R19, 0x2, R2 ;  /* 0x0000000213187825 */ /* 0x002fe200078e0002 */
[----:B------:R-:W-:Y:S02]  /*10c0*/  LEA R47, R162, UR45, 0x1 ;  /* 0x0000002da22f7c11 */ /* 0x000fe4000f8e08ff */
[----:B------:R-:W-:Y:S02]  /*10d0*/  PLOP3.LUT P4, PT, PT, PT, UP1, 0x80, 0x0 ;  /* 0x000000000000781c */ /* 0x000fe40003f8f018 */
[----:B------:R-:W-:Y:S01]  /*10e0*/  SEL R4, RZ, 0x10, P6 ;  /* 0x00000010ff047807 */ /* 0x000fe20003000000 */
[----:B------:R-:W-:Y:S01]  /*10f0*/  @!PT LDS RZ, [RZ] ;  /* 0x00000000fffff984 */ /* 0x000fe20000000800 */
[----:B------:R-:W-:Y:S01]  /*1100*/  @!PT LDS RZ, [RZ] ;  /* 0x00000000fffff984 */ /* 0x000fe20000000800 */
[----:B------:R-:W-:Y:S01]  /*1110*/  @!PT LDS RZ, [RZ] ;  /* 0x00000000fffff984 */ /* 0x000fe20000000800 */
[----:B------:R-:W-:Y:S01]  /*1120*/  LDGSTS.E.BYPASS.128 [R43], desc[UR46][R24.64], P2 ;  /* 0x00000000182b7fae */ /* 0x000fe20009101c6e */
[----:B------:R-:W-:Y:S02]  /*1130*/  LEA R49, R208, UR45, 0x1 ;  /* 0x0000002dd0317c11 */ /* 0x000fe4000f8e08ff */
[----:B------:R-:W-:Y:S01]  /*1140*/  ISETP.GE.AND P6, PT, R178, UR7, PT ;  /* 0x00000007b2007c0c */ /* 0x000fe2000bfc6270 */
[----:B------:R-:W-:Y:S01]  /*1150*/  LDGSTS.E.BYPASS.128 [R45], desc[UR46][R24.64], P2 ;  /* 0x00000000182d7fae */ /* 0x000fe20009101c6e */
[----:B------:R-:W-:-:S02]  /*1160*/  LEA R51, R161, UR45, 0x1 ;  /* 0x0000002da1337c11 */ /* 0x000fc4000f8e08ff */
[----:B------:R-:W-:Y:S01]  /*1170*/  LEA R53, R207, UR45, 0x1 ;  /* 0x0000002dcf357c11 */ /* 0x000fe2000f8e08ff */
[----:B------:R-:W-:Y:S01]  /*1180*/  LDGSTS.E.BYPASS.128 [R47], desc[UR46][R24.64], P2 ;  /* 0x00000000182f7fae */ /* 0x000fe20009101c6e */
[----:B------:R-:W-:Y:S02]  /*1190*/  LEA R55, R160, UR45, 0x1 ;  /* 0x0000002da0377c11 */ /* 0x000fe4000f8e08ff */
[----:B------:R-:W-:Y:S01]  /*11a0*/  SEL R42, R4, RZ, P4 ;  /* 0x000000ff042a7207 */ /* 0x000fe20002000000 */
[----:B------:R-:W-:Y:S01]  /*11b0*/  LDGSTS.E.BYPASS.128 [R49], desc[UR46][R24.64], P2 ;  /* 0x0000000018317fae */ /* 0x000fe20009101c6e */
[----:B------:R-:W-:Y:S02]  /*11c0*/  LEA R57, R206, UR45, 0x1 ;  /* 0x0000002dce397c11 */ /* 0x000fe4000f8e08ff */
[----:B------:R-:W-:Y:S01]  /*11d0*/  PLOP3.LUT P4, PT, PT, PT, UP1, 0x80, 0x0 ;  /* 0x000000000000781c */ /* 0x000fe20003f8f018 */
[----:B------:R-:W-:Y:S01]  /*11e0*/  LDGSTS.E.BYPASS.128 [R51], desc[UR46][R24.64], P2 ;  /* 0x0000000018337fae */ /* 0x000fe20009101c6e */
[----:B------:R-:W-:-:S02]  /*11f0*/  SEL R4, RZ, 0x10, P6 ;  /* 0x00000010ff047807 */ /* 0x000fc40003000000 */
[----:B------:R-:W-:Y:S01]  /*1200*/  @!P3 LOP3.LUT R173, RZ, UR5, RZ, 0x33, !PT ;  /* 0x00000005ffadbc12 */ /* 0x000fe2000f8e33ff */
[----:B------:R-:W-:Y:S01]  /*1210*/  LDGSTS.E.BYPASS.128 [R53], desc[UR46][R24.64], P2 ;  /* 0x0000000018357fae */ /* 0x000fe20009101c6e */
[----:B------:R-:W-:Y:S02]  /*1220*/  LEA R59, R159, UR45, 0x1 ;  /* 0x0000002d9f3b7c11 */ /* 0x000fe4000f8e08ff */
[----:B------:R-:W-:Y:S01]  /*1230*/  ISETP.GE.AND P3, PT, R176, UR7, PT ;  /* 0x00000007b0007c0c */ /* 0x000fe2000bf66270 */
[----:B------:R-:W-:Y:S01]  /*1240*/  LDGSTS.E.BYPASS.128 [R55], desc[UR46][R24.64], P2 ;  /* 0x0000000018377fae */ /* 0x000fe20009101c6e */
[----:B------:R-:W-:Y:S02]  /*1250*/  LEA R61, R205, UR45, 0x1 ;  /* 0x0000002dcd3d7c11 */ /* 0x000fe4000f8e08ff */
[----:B------:R-:W-:Y:S01]  /*1260*/  LEA R63, R158, UR45, 0x1 ;  /* 0x0000002d9e3f7c11 */ /* 0x000fe2000f8e08ff */
[----:B------:R-:W-:Y:S01]  /*1270*/  LDGSTS.E.BYPASS.128 [R57], desc[UR46][R24.64], P2 ;  /* 0x0000000018397fae */ /* 0x000fe20009101c6e */
[----:B------:R-:W-:-:S02]  /*1280*/  LEA R65, R204, UR45, 0x1 ;  /* 0x0000002dcc417c11 */ /* 0x000fc4000f8e08ff */
[----:B------:R-:W-:Y:S01]  /*1290*/  SEL R44, R4, RZ, P4 ;  /* 0x000000ff042c7207 */ /* 0x000fe20002000000 */
[----:B------:R-:W-:Y:S01]  /*12a0*/  LDGSTS.E.BYPASS.128 [R59], desc[UR46][R24.64], P2 ;  /* 0x00000000183b7fae */ /* 0x000fe20009101c6e */
[----:B------:R-:W-:Y:S02]  /*12b0*/  LEA R67, R157, UR45, 0x1 ;  /* 0x0000002d9d437c11 */ /* 0x000fe4000f8e08ff */
[----:B------:R-:W-:Y:S01]  /*12c0*/  SEL R4, RZ, 0x10, P3 ;  /* 0x00000010ff047807 */ /* 0x000fe20001800000 */
[----:B------:R-:W-:Y:S01]  /*12d0*/  LDGSTS.E.BYPASS.128 [R61], desc[UR46][R24.64], P2 ;  /* 0x00000000183d7fae */ /* 0x000fe20009101c6e */
[----:B------:R-:W-:Y:S02]  /*12e0*/  LEA R69, R203, UR45, 0x1 ;  /* 0x0000002dcb457c11 */ /* 0x000fe4000f8e08ff */
[----:B------:R-:W-:Y:S01]  /*12f0*/  PLOP3.LUT P4, PT, PT, PT, UP1, 0x80, 0x0 ;  /* 0x000000000000781c */ /* 0x000fe20003f8f018 */
[----:B------:R-:W-:Y:S01]  /*1300*/  LDGSTS.E.BYPASS.128 [R63], desc[UR46][R24.64], P2 ;  /* 0x00000000183f7fae */ /* 0x000fe20009101c6e */
[----:B------:R-:W-:-:S02]  /*1310*/  LEA R71, R156, UR45, 0x1 ;  /* 0x0000002d9c477c11 */ /* 0x000fc4000f8e08ff */
[----:B------:R-:W-:Y:S01]  /*1320*/  LEA R73, R202, UR45, 0x1 ;  /* 0x0000002dca497c11 */ /* 0x000fe2000f8e08ff */
[----:B------:R-:W-:Y:S01]  /*1330*/  LDGSTS.E.BYPASS.128 [R65], desc[UR46][R24.64], P2 ;  /* 0x0000000018417fae */ /* 0x000fe20009101c6e */
[----:B------:R-:W-:Y:S02]  /*1340*/  LEA R75, R201, UR45, 0x1 ;  /* 0x0000002dc94b7c11 */ /* 0x000fe4000f8e08ff */
[----:B------:R-:W-:Y:S01]  /*1350*/  LEA R77, R200, UR45, 0x1 ;  /* 0x0000002dc84d7c11 */ /* 0x000fe2000f8e08ff */
[----:B------:R-:W-:Y:S01]  /*1360*/  LDGSTS.E.BYPASS.128 [R67], desc[UR46][R24.64], P2 ;  /* 0x0000000018437fae */ /* 0x000fe20009101c6e */
[----:B------:R-:W-:Y:S02]  /*1370*/  SEL R46, R4, RZ, P4 ;  /* 0x000000ff042e7207 */ /* 0x000fe40002000000 */
[----:B------:R-:W-:Y:S01]  /*1380*/  LEA R79, R199, UR45, 0x1 ;  /* 0x0000002dc74f7c11 */ /* 0x000fe2000f8e08ff */
[----:B------:R-:W-:Y:S01]  /*1390*/  LDGSTS.E.BYPASS.128 [R69], desc[UR46][R24.64], P2 ;  /* 0x0000000018457fae */ /* 0x000fe20009101c6e */
[----:B------:R-:W1:Y:S01]  /*13a0*/  LDC.64 R4, c[0x0][0x218] ;  /* 0x00008600ff047b82 */ /* 0x000e620000000a00 */
[----:B------:R-:W-:-:S02]  /*13b0*/  LEA R81, R198, UR45, 0x1 ;  /* 0x0000002dc6517c11 */ /* 0x000fc4000f8e08ff */
[----:B------:R-:W-:Y:S01]  /*13c0*/  LDGSTS.E.BYPASS.128 [R71], desc[UR46][R24.64], P2 ;  /* 0x0000000018477fae */ /* 0x000fe20009101c6e */
[----:B------:R-:W-:Y:S02]  /*13d0*/  ISETP.GE.AND P3, PT, R174, UR7, PT ;  /* 0x00000007ae007c0c */ /* 0x000fe4000bf66270 */
[----:B------:R-:W-:Y:S01]  /*13e0*/  LEA R83, R197, UR45, 0x1 ;  /* 0x0000002dc5537c11 */ /* 0x000fe2000f8e08ff */
[----:B------:R-:W-:Y:S01]  /*13f0*/  LDGSTS.E.BYPASS.128 [R73], desc[UR46][R24.64], P2 ;  /* 0x0000000018497fae */ /* 0x000fe20009101c6e */
[----:B------:R-:W-:Y:S02]  /*1400*/  LEA R85, R196, UR45, 0x1 ;  /* 0x0000002dc4557c11 */ /* 0x000fe4000f8e08ff */
[----:B------:R-:W-:Y:S01]  /*1410*/  LEA R87, R195, UR45, 0x1 ;  /* 0x0000002dc3577c11 */ /* 0x000fe2000f8e08ff */
[----:B------:R-:W-:Y:S01]  /*1420*/  LDGSTS.E.BYPASS.128 [R75], desc[UR46][R24.64], P2 ;  /* 0x00000000184b7fae */ /* 0x000fe20009101c6e */
[----:B------:R-:W-:Y:S02]  /*1430*/  ISETP.NE.U32.AND P5, PT, R7, RZ, PT ;  /* 0x000000ff0700720c */ /* 0x000fe40003fa5070 */
[----:B------:R-:W-:Y:S01]  /*1440*/  LEA R89, R194, UR45, 0x1 ;  /* 0x0000002dc2597c11 */ /* 0x000fe2000f8e08ff */
[----:B------:R-:W-:Y:S01]  /*1450*/  LDGSTS.E.BYPASS.128 [R77], desc[UR46][R24.64], P2 ;  /* 0x00000000184d7fae */ /* 0x000fe20009101c6e */
[----:B------:R-:W-:-:S02]  /*1460*/  PLOP3.LUT P4, PT, PT, PT, UP1, 0x80, 0x0 ;  /* 0x000000000000781c */ /* 0x000fc40003f8f018 */
[----:B------:R-:W-:Y:S01]  /*1470*/  SEL R7, RZ, 0x10, P3 ;  /* 0x00000010ff077807 */ /* 0x000fe20001800000 */
        /* <DEDUP_REMOVED lines=8> */
[----:B------:R-:W-:Y:S01]  /*1500*/  ISETP.NE.U32.AND P6, PT, R9, RZ, PT ;  /* 0x000000ff0900720c */ /* 0x000fe20003fc5070 */
[----:B------:R-:W-:Y:S01]  /*1510*/  LDGSTS.E.BYPASS.128 [R85], desc[UR46][R24.64], P2 ;  /* 0x0000000018557fae */ /* 0x000fe20009101c6e */
[----:B------:R-:W-:Y:S01]  /*1520*/  SEL R48, R7, RZ, P4 ;  /* 0x000000ff07307207 */ /* 0x000fe20002000000 */
[-C--:B----4-:R-:W-:Y:S01]  /*1530*/  IMAD R7, R0, R52.reuse, R173 ;  /* 0x0000003400077224 */ /* 0x090fe200078e02ad */
[----:B------:R-:W-:Y:S01]  /*1540*/  LEA R99, R188, UR45, 0x1 ;  /* 0x0000002dbc637c11 */ /* 0x000fe2000f8e08ff */
[----:B------:R-:W-:Y:S01]  /*1550*/  LDGSTS.E.BYPASS.128 [R87], desc[UR46][R24.64], P2 ;  /* 0x0000000018577fae */ /* 0x000fe20009101c6e */
[----:B------:R-:W-:Y:S01]  /*1560*/  PLOP3.LUT P4, PT, PT, PT, UP1, 0x80, 0x0 ;  /* 0x000000000000781c */ /* 0x000fe20003f8f018 */
[----:B-1----:R-:W-:Y:S01]  /*1570*/  IMAD.WIDE R34, R7, 0x2, R4 ;  /* 0x0000000207227825 */ /* 0x002fe200078e0204 */
[----:B------:R-:W-:Y:S01]  /*1580*/  SEL R9, RZ, 0x10, P3 ;  /* 0x00000010ff097807 */ /* 0x000fe20001800000 */
[----:B------:R-:W-:Y:S01]  /*1590*/  LDGSTS.E.BYPASS.128 [R89], desc[UR46][R24.64], P2 ;  /* 0x0000000018597fae */ /* 0x000fe20009101c6e */
[----:B------:R-:W-:Y:S01]  /*15a0*/  LEA R101, R186, UR45, 0x1 ;  /* 0x0000002dba657c11 */ /* 0x000fe2000f8e08ff */
[----:B------:R-:W-:Y:S01]  /*15b0*/  IMAD R173, R163, R52, R173 ;  /* 0x00000034a3ad7224 */ /* 0x000fe200078e02ad */
[----:B------:R-:W-:Y:S01]  /*15c0*/  LEA R103, R184, UR45, 0x1 ;  /* 0x0000002db8677c11 */ /* 0x000fe2000f8e08ff */
[----:B------:R-:W-:Y:S01]  /*15d0*/  LDGSTS.E.BYPASS.128 [R91], desc[UR46][R24.64], P2 ;  /* 0x00000000185b7fae */ /* 0x000fe20009101c6e */
[----:B------:R-:W-:-:S02]  /*15e0*/  LEA R105, R16, UR45, 0x1 ;  /* 0x0000002d10697c11 */ /* 0x000fc4000f8e08ff */
[----:B------:R-:W-:Y:S01]  /*15f0*/  SEL R50, R9, RZ, P4 ;  /* 0x000000ff09327207 */ /* 0x000fe20002000000 */
[----:B------:R-:W-:Y:S01]  /*1600*/  LDGSTS.E.BYPASS.128 [R93], desc[UR46][R24.64], P2 ;  /* 0x00000000185d7fae */ /* 0x000fe20009101c6e */
[----:B------:R-:W-:Y:S01]  /*1610*/  IMAD R9, R52, 0x10, R7 ;  /* 0x0000001034097824 */ /* 0x000fe200078e0207 */
[----:B------:R-:W-:Y:S02]  /*1620*/  ISETP.NE.U32.AND P3, PT, R13, RZ, PT ;  /* 0x000000ff0d00720c */ /* 0x000fe40003f65070 */
[----:B------:R-:W-:Y:S01]  /*1630*/  LDGSTS.E.BYPASS.128 [R95], desc[UR46][R24.64], P2 ;  /* 0x00000000185f7fae */ /* 0x000fe20009101c6e */
[----:B------:R-:W-:Y:S01]  /*1640*/  LEA R107, R155, UR45, 0x1 ;  /* 0x0000002d9b6b7c11 */ /* 0x000fe2000f8e08ff */
[----:B------:R-:W-:Y:S01]  /*1650*/  IMAD.WIDE R32, R9, 0x2, R4 ;  /* 0x0000000209207825 */ /* 0x000fe200078e0204 */
[----:B------:R-:W-:Y:S01]  /*1660*/  LEA R109, R154, UR45, 0x1 ;  /* 0x0000002d9a6d7c11 */ /* 0x000fe2000f8e08ff */
[----:B------:R-:W-:Y:S01]  /*1670*/  LDGSTS.E.BYPASS.128 [R97], desc[UR46][R24.64], P2 ;  /* 0x0000000018617fae */ /* 0x000fe20009101c6e */
[----:B------:R-:W-:-:S02]  /*1680*/  ISETP.NE.U32.AND P4, PT, R15, RZ, PT ;  /* 0x000000ff0f00720c */ /* 0x000fc40003f85070 */
[----:B------:R-:W-:Y:S01]  /*1690*/  LEA R111, R153, UR45, 0x1 ;  /* 0x0000002d996f7c11 */ /* 0x000fe2000f8e08ff */
[----:B------:R-:W-:Y:S01]  /*16a0*/  LDGSTS.E.BYPASS.128 [R99], desc[UR46][R24.64], P2 ;  /* 0x0000000018637fae */ /* 0x000fe20009101c6e */
[----:B------:R-:W-:Y:S02]  /*16b0*/  LEA R113, R152, UR45, 0x1 ;  /* 0x0000002d98717c11 */ /* 0x000fe4000f8e08ff */
[----:B------:R-:W-:Y:S01]  /*16c0*/  LEA R115, R23, UR45, 0x1 ;  /* 0x0000002d17737c11 */ /* 0x000fe2000f8e08ff */
[----:B------:R-:W-:Y:S01]  /*16d0*/  LDGSTS.E.BYPASS.128 [R101], desc[UR46][R24.64], P2 ;  /* 0x0000000018657fae */ /* 0x000fe20009101c6e */
[----:B------:R-:W-:Y:S02]  /*16e0*/  LEA R117, R22, UR45, 0x1 ;  /* 0x0000002d16757c11 */ /* 0x000fe4000f8e08ff */
[----:B------:R-:W-:Y:S01]  /*16f0*/  LEA R119, R21, UR45, 0x1 ;  /* 0x0000002d15777c11 */ /* 0x000fe2000f8e08ff */
[----:B------:R-:W-:Y:S01]  /*1700*/  LDGSTS.E.BYPASS.128 [R103], desc[UR46][R24.64], P2 ;  /* 0x0000000018677fae */ /* 0x000fe20009101c6e */
[----:B------:R-:W-:-:S03]  /*1710*/  LEA R131, R20, UR45, 0x1 ;  /* 0x0000002d14837c11 */ /* 0x000fc6000f8e08ff */
[----:B------:R-:W-:Y:S01]  /*1720*/  LDGSTS.E.BYPASS.128 [R105], desc[UR46][R24.64], P2 ;  /* 0x0000000018697fae */ /* 0x000fe20009101c6e */
[----:B------:R-:W-:Y:S01]  /*1730*/  ISETP.NE.U32.AND P2, PT, R11, RZ, PT ;  /* 0x000000ff0b00720c */ /* 0x000fe20003f45070 */
[C---:B------:R-:W-:Y:S02]  /*1740*/  IMAD R11, R52.reuse, 0x10, R9 ;  /* 0x00000010340b7824 */ /* 0x040fe400078e0209 */
[----:B------:R-:W0:Y:S02]  /*1750*/  LDGDEPBAR ;  /* 0x00000000000079af */ /* 0x000e240000000000 */
[----:B------:R-:W-:Y:S02]  /*1760*/  IMAD R13, R52, 0x10, R11 ;  /* 0x00000010340d7824 */ /* 0x000fe400078e020b */
[----:B------:R-:W-:Y:S01]  /*1770*/  IMAD.WIDE R36, R11, 0x2, R4 ;  /* 0x000000020b247825 */ /* 0x000fe200078e0204 */
[----:B------:R1:W-:Y:S01]  /*1780*/  LDGSTS.E.BYPASS.128 [R107+0x40000], desc[UR46][R34.64], P5 ;  /* 0x40000000226b7fae */ /* 0x0003e2000a901c6e */
[----:B------:R-:W-:-:S02]  /*1790*/  ISETP.NE.U32.AND P5, PT, R26, RZ, PT ;  /* 0x000000ff1a00720c */ /* 0x000fc40003fa5070 */
[----:B------:R-:W-:Y:S01]  /*17a0*/  IMAD R15, R52, 0x10, R13 ;  /* 0x00000010340f7824 */ /* 0x000fe200078e020d */
[----:B------:R2:W-:Y:S01]  /*17b0*/  LDGSTS.E.BYPASS.128 [R109+0x40000], desc[UR46][R32.64], P6 ;  /* 0x40000000206d7fae */ /* 0x0005e2000b101c6e */
[----:B------:R-:W-:Y:S01]  /*17c0*/  ISETP.NE.U32.AND P6, PT, R27, RZ, PT ;  /* 0x000000ff1b00720c */ /* 0x000fe20003fc5070 */
[----:B------:R-:W-:Y:S02]  /*17d0*/  IMAD.WIDE R40, R13, 0x2, R4 ;  /* 0x000000020d287825 */ /* 0x000fe400078e0204 */
[----:B------:R3:W-:Y:S01]  /*17e0*/  LDGSTS.E.BYPASS.128 [R111+0x40000], desc[UR46][R36.64], P2 ;  /* 0x40000000246f7fae */ /* 0x0007e20009101c6e */
[----:B------:R-:W-:Y:S01]  /*17f0*/  ISETP.NE.U32.AND P2, PT, R10, RZ, PT ;  /* 0x000000ff0a00720c */ /* 0x000fe20003f45070 */
[----:B------:R-:W-:Y:S02]  /*1800*/  IMAD R169, R52, 0x10, R15 ;  /* 0x0000001034a97824 */ /* 0x000fe400078e020f */
[----:B------:R-:W-:Y:S01]  /*1810*/  IMAD.WIDE R28, R15, 0x2, R4 ;  /* 0x000000020f1c7825 */ /* 0x000fe200078e0204 */
[----:B------:R4:W-:Y:S01]  /*1820*/  LDGSTS.E.BYPASS.128 [R113+0x40000], desc[UR46][R40.64], P3 ;  /* 0x4000000028717fae */ /* 0x0009e20009901c6e */
[----:B------:R-:W-:-:S02]  /*1830*/  ISETP.NE.U32.AND P3, PT, R14, RZ, PT ;  /* 0x000000ff0e00720c */ /* 0x000fc40003f65070 */
[----:B------:R-:W-:Y:S01]  /*1840*/  IMAD R171, R52, 0x10, R169 ;  /* 0x0000001034ab7824 */ /* 0x000fe200078e02a9 */
[----:B------:R5:W-:Y:S01]  /*1850*/  LDGSTS.E.BYPASS.128 [R115+0x40000], desc[UR46][R28.64], P4 ;  /* 0x400000001c737fae */ /* 0x000be2000a101c6e */
[----:B------:R-:W-:Y:S01]  /*1860*/  IMAD.WIDE R38, R169, 0x2, R4 ;  /* 0x00000002a9267825 */ /* 0x000fe200078e0204 */
[----:B------:R-:W-:-:S03]  /*1870*/  ISETP.NE.U32.AND P4, PT, R12, RZ, PT ;  /* 0x000000ff0c00720c */ /* 0x000fc60003f85070 */
[--C-:B------:R-:W-:Y:S01]  /*1880*/  IMAD.WIDE R30, R171, 0x2, R4.reuse ;  /* 0x00000002ab1e7825 */ /* 0x100fe200078e0204 */
[----:B------:R2:W-:Y:S01]  /*1890*/  LDGSTS.E.BYPASS.128 [R117+0x40000], desc[UR46][R38.64], P5 ;  /* 0x4000000026757fae */ /* 0x0005e2000a901c6e */
[----:B------:R-:W-:Y:S02]  /*18a0*/  ISETP.NE.U32.AND P5, PT, R17, RZ, PT ;  /* 0x000000ff1100720c */ /* 0x000fe40003fa5070 */
[----:B------:R-:W-:Y:S01]  /*18b0*/  IMAD.WIDE R26, R173, 0x2, R4 ;  /* 0x00000002ad1a7825 */ /* 0x000fe200078e0204 */
[----:B------:R2:W-:Y:S01]  /*18c0*/  LDGSTS.E.BYPASS.128 [R119+0x40000], desc[UR46][R30.64], P6 ;  /* 0x400000001e777fae */ /* 0x0005e2000b101c6e */
[----:B------:R-:W-:Y:S02]  /*18d0*/  ISETP.NE.U32.AND P6, PT, R42, RZ, PT ;  /* 0x000000ff2a00720c */ /* 0x000fe40003fc5070 */
[----:B------:R-:W-:Y:S01]  /*18e0*/  IMAD.SHL.U32 R17, R52, 0x80, RZ ;  /* 0x0000008034117824 */ /* 0x000fe200078e00ff */
[----:B------:R3:W-:Y:S01]  /*18f0*/  LDGSTS.E.BYPASS.128 [R131+0x40000], desc[UR46][R26.64], P2 ;  /* 0x400000001a837fae */ /* 0x0007e20009101c6e */
[----:B------:R-:W-:-:S02]  /*1900*/  ISETP.GE.AND P2, PT, R0, UR9, PT ;  /* 0x0000000900007c0c */ /* 0x000fc4000bf46270 */
[C---:B-1----:R-:W-:Y:S01]  /*1910*/  IMAD.WIDE R34, R17.reuse, 0x2, R34 ;  /* 0x0000000211227825 */ /* 0x042fe200078e0222 */
[----:B------:R-:W0:Y:S01]  /*1920*/  LDGDEPBAR ;  /* 0x00000000000079af */ /* 0x000e220000000000 */
[----:B------:R-:W-:Y:S02]  /*1930*/  SEL R10, RZ, 0x10, P2 ;  /* 0x00000010ff0a7807 */ /* 0x000fe40001000000 */
[----:B------:R-:W-:Y:S01]  /*1940*/  ISETP.NE.U32.AND P2, PT, R44, RZ, PT ;  /* 0x000000ff2c00720c */ /* 0x000fe20003f45070 */
[----:B------:R-:W-:Y:S01]  /*1950*/  BAR.SYNC.DEFER_BLOCKING 0x0 ;  /* 0x0000000000007b1d */ /* 0x000fe20000010000 */
[----:B--2---:R-:W-:-:S04]  /*1960*/  IMAD.WIDE R32, R17, 0x2, R32 ;  /* 0x0000000211207825 */ /* 0x004fc800078e0220 */
[----:B---3--:R-:W-:-:S04]  /*1970*/  IMAD.WIDE R36, R17, 0x2, R36 ;  /* 0x0000000211247825 */ /* 0x008fc800078e0224 */
[----:B----4-:R-:W-:-:S04]  /*1980*/  IMAD.WIDE R40, R17, 0x2, R40 ;  /* 0x0000000211287825 */ /* 0x010fc800078e0228 */
[----:B-----5:R-:W-:-:S04]  /*1990*/  IMAD.WIDE R28, R17, 0x2, R28 ;  /* 0x00000002111c7825 */ /* 0x020fc800078e021c */
[----:B------:R-:W-:-:S04]  /*19a0*/  IMAD.WIDE R38, R17, 0x2, R38 ;  /* 0x0000000211267825 */ /* 0x000fc800078e0226 */
[C---:B------:R-:W-:Y:S01]  /*19b0*/  IMAD.WIDE R30, R17.reuse, 0x2, R30 ;  /* 0x00000002111e7825 */ /* 0x040fe200078e021e */
[----:B------:R-:W-:Y:S01]  /*19c0*/  @!PT LDS RZ, [RZ] ;  /* 0x00000000fffff984 */ /* 0x000fe20000000800 */
[----:B------:R-:W-:Y:S01]  /*19d0*/  @!PT LDS RZ, [RZ] ;  /* 0x00000000fffff984 */ /* 0x000fe20000000800 */
[----:B------:R-:W-:Y:S01]  /*19e0*/  @!PT LDS RZ, [RZ] ;  /* 0x00000000fffff984 */ /* 0x000fe20000000800 */
[----:B------:R-:W-:Y:S03]  /*19f0*/  LDGSTS.E.BYPASS.128 [R43+0x10000], desc[UR46][R24.64+0x100], P4 ;  /* 0x10000100182b7fae */ /* 0x000fe6000a101c6e */
[----:B------:R-:W-:Y:S01]  /*1a00*/  IMAD.WIDE R26, R17, 0x2, R26 ;  /* 0x00000002111a7825 */ /* 0x000fe200078e021a */
[----:B------:R-:W-:Y:S04]  /*1a10*/  LDGSTS.E.BYPASS.128 [R45+0x10000], desc[UR46][R24.64+0x100], P4 ;  /* 0x10000100182d7fae */ /* 0x000fe8000a101c6e */
        /* <DEDUP_REMOVED lines=29> */
[----:B------:R-:W-:Y:S01]  /*1bf0*/  LDGSTS.E.BYPASS.128 [R105+0x10000], desc[UR46][R24.64+0x100], P4 ;  /* 0x1000010018697fae */ /* 0x000fe2000a101c6e */
[----:B------:R-:W-:-:S03]  /*1c00*/  PLOP3.LUT P4, PT, PT, PT, UP2, 0x80, 0x0 ;  /* 0x000000000000781c */ /* 0x000fc60003f8f028 */
[----:B------:R-:W0:Y:S01]  /*1c10*/  LDGDEPBAR ;  /* 0x00000000000079af */ /* 0x000e220000000000 */
[----:B------:R-:W-:Y:S02]  /*1c20*/  SEL R12, R10, RZ, P4 ;  /* 0x000000ff0a0c7207 */ /* 0x000fe40002000000 */
[----:B------:R-:W-:Y:S01]  /*1c30*/  PLOP3.LUT P4, PT, PT, PT, UP2, 0x80, 0x0 ;  /* 0x000000000000781c */ /* 0x000fe20003f8f028 */
[----:B------:R1:W-:Y:S01]  /*1c40*/  LDGSTS.E.BYPASS.128 [R107+0x44000], desc[UR46][R34.64], P3 ;  /* 0x44000000226b7fae */ /* 0x0003e20009901c6e */
[----:B------:R-:W-:-:S03]  /*1c50*/  ISETP.GE.AND P3, PT, R182, UR9, PT ;  /* 0x00000009b6007c0c */ /* 0x000fc6000bf66270 */
[----:B------:R2:W-:Y:S01]  /*1c60*/  LDGSTS.E.BYPASS.128 [R109+0x44000], desc[UR46][R32.64], P5 ;  /* 0x44000000206d7fae */ /* 0x0005e2000a901c6e */
[----:B------:R-:W-:Y:S02]  /*1c70*/  SEL R10, RZ, 0x10, P3 ;  /* 0x00000010ff0a7807 */ /* 0x000fe40001800000 */
[----:B------:R-:W-:Y:S01]  /*1c80*/  ISETP.GE.AND P5, PT, R180, UR9, PT ;  /* 0x00000009b4007c0c */ /* 0x000fe2000bfa6270 */
[----:B------:R3:W-:Y:S01]  /*1c90*/  LDGSTS.E.BYPASS.128 [R111+0x44000], desc[UR46][R36.64], P6 ;  /* 0x44000000246f7fae */ /* 0x0007e2000b101c6e */
[----:B------:R-:W-:Y:S02]  /*1ca0*/  SEL R14, R10, RZ, P4 ;  /* 0x000000ff0a0e7207 */ /* 0x000fe40002000000 */
[----:B------:R-:W-:Y:S01]  /*1cb0*/  ISETP.NE.U32.AND P3, PT, R46, RZ, PT ;  /* 0x000000ff2e00720c */ /* 0x000fe20003f65070 */
[----:B------:R4:W-:Y:S01]  /*1cc0*/  LDGSTS.E.BYPASS.128 [R113+0x44000], desc[UR46][R40.64], P2 ;  /* 0x4400000028717fae */ /* 0x0009e20009101c6e */
[----:B------:R-:W-:Y:S01]  /*1cd0*/  SEL R10, RZ, 0x10, P5 ;  /* 0x00000010ff0a7807 */ /* 0x000fe20002800000 */
[----:B-1----:R-:W-:Y:S01]  /*1ce0*/  IMAD.WIDE R34, R17, 0x2, R34 ;  /* 0x0000000211227825 */ /* 0x002fe200078e0222 */
[----:B------:R-:W-:-:S02]  /*1cf0*/  ISETP.NE.U32.AND P5, PT, R48, RZ, PT ;  /* 0x000000ff3000720c */ /* 0x000fc40003fa5070 */
[----:B------:R-:W-:Y:S01]  /*1d00*/  ISETP.NE.U32.AND P2, PT, R50, RZ, PT ;  /* 0x000000ff3200720c */ /* 0x000fe20003f45070 */
[C---:B--2---:R-:W-:Y:S01]  /*1d10*/  IMAD.WIDE R32, R17.reuse, 0x2, R32 ;  /* 0x0000000211207825 */ /* 0x044fe200078e0220 */
[----:B------:R-:W-:Y:S02]  /*1d20*/  PLOP3.LUT P4, PT, PT, PT, UP2, 0x80, 0x0 ;  /* 0x000000000000781c */ /* 0x000fe40003f8f028 */
[----:B------:R-:W-:Y:S01]  /*1d30*/  ISETP.GE.AND P6, PT, R178, UR9, PT ;  /* 0x00000009b2007c0c */ /* 0x000fe2000bfc6270 */
[C---:B---3--:R-:W-:Y:S01]  /*1d40*/  IMAD.WIDE R36, R17.reuse, 0x2, R36 ;  /* 0x0000000211247825 */ /* 0x048fe200078e0224 */
[----:B------:R-:W-:Y:S01]  /*1d50*/  SEL R42, R10, RZ, P4 ;  /* 0x000000ff0a2a7207 */ /* 0x000fe20002000000 */
[----:B------:R1:W-:Y:S01]  /*1d60*/  LDGSTS.E.BYPASS.128 [R115+0x44000], desc[UR46][R28.64], P3 ;  /* 0x440000001c737fae */ /* 0x0003e20009901c6e */
[----:B------:R-:W-:Y:S01]  /*1d70*/  PLOP3.LUT P4, PT, PT, PT, UP2, 0x80, 0x0 ;  /* 0x000000000000781c */ /* 0x000fe20003f8f028 */
[----:B----4-:R-:W-:Y:S01]  /*1d80*/  IMAD.WIDE R40, R17, 0x2, R40 ;  /* 0x0000000211287825 */ /* 0x010fe200078e0228 */
[----:B------:R-:W-:Y:S01]  /*1d90*/  SEL R10, RZ, 0x10, P6 ;  /* 0x00000010ff0a7807 */ /* 0x000fe20003000000 */
[----:B------:R2:W-:Y:S01]  /*1da0*/  LDGSTS.E.BYPASS.128 [R117+0x44000], desc[UR46][R38.64], P5 ;  /* 0x4400000026757fae */ /* 0x0005e2000a901c6e */
[----:B------:R-:W-:-:S02]  /*1db0*/  ISETP.GE.AND P6, PT, R176, UR9, PT ;  /* 0x00000009b0007c0c */ /* 0x000fc4000bfc6270 */
[----:B------:R-:W-:Y:S01]  /*1dc0*/  SEL R44, R10, RZ, P4 ;  /* 0x000000ff0a2c7207 */ /* 0x000fe20002000000 */
[----:B------:R3:W-:Y:S01]  /*1dd0*/  LDGSTS.E.BYPASS.128 [R119+0x44000], desc[UR46][R30.64], P2 ;  /* 0x440000001e777fae */ /* 0x0007e20009101c6e */
[----:B------:R-:W-:Y:S02]  /*1de0*/  ISETP.GE.AND P4, PT, R19, UR9, PT ;  /* 0x0000000913007c0c */ /* 0x000fe4000bf86270 */
[----:B------:R-:W-:Y:S01]  /*1df0*/  SEL R46, RZ, 0x10, P6 ;  /* 0x00000010ff2e7807 */ /* 0x000fe20003000000 */
[----:B------:R4:W-:Y:S01]  /*1e00*/  LDGSTS.E.BYPASS.128 [R131+0x44000], desc[UR46][R26.64], P1 ;  /* 0x440000001a837fae */ /* 0x0009e20008901c6e */
[----:B------:R-:W-:Y:S01]  /*1e10*/  PLOP3.LUT P6, PT, PT, PT, UP2, 0x80, 0x0 ;  /* 0x000000000000781c */ /* 0x000fe20003fcf028 */
[C---:B-1----:R-:W-:Y:S01]  /*1e20*/  IMAD.WIDE R28, R17.reuse, 0x2, R28 ;  /* 0x00000002111c7825 */ /* 0x042fe200078e021c */
[----:B------:R-:W-:Y:S01]  /*1e30*/  SEL R10, RZ, 0x10, P4 ;  /* 0x00000010ff0a7807 */ /* 0x000fe20002000000 */
[----:B------:R-:W0:Y:S01]  /*1e40*/  LDGDEPBAR ;  /* 0x00000000000079af */ /* 0x000e220000000000 */
[----:B------:R-:W-:Y:S01]  /*1e50*/  PLOP3.LUT P4, PT, PT, PT, UP2, 0x80, 0x0 ;  /* 0x000000000000781c */ /* 0x000fe20003f8f028 */
[----:B--2---:R-:W-:Y:S01]  /*1e60*/  IMAD.WIDE R38, R17, 0x2, R38 ;  /* 0x0000000211267825 */ /* 0x004fe200078e0226 */
[----:B------:R-:W-:-:S02]  /*1e70*/  SEL R10, R10, RZ, P6 ;  /* 0x000000ff0a0a7207 */ /* 0x000fc40003000000 */
[----:B------:R-:W-:Y:S01]  /*1e80*/  ISETP.GE.AND P6, PT, R174, UR9, PT ;  /* 0x00000009ae007c0c */ /* 0x000fe2000bfc6270 */
[C---:B---3--:R-:W-:Y:S01]  /*1e90*/  IMAD.WIDE R30, R17.reuse, 0x2, R30 ;  /* 0x00000002111e7825 */ /* 0x048fe200078e021e */
[----:B------:R-:W-:Y:S01]  /*1ea0*/  BAR.SYNC.DEFER_BLOCKING 0x0 ;  /* 0x0000000000007b1d */ /* 0x000fe20000010000 */
[----:B------:R-:W-:Y:S02]  /*1eb0*/  ISETP.NE.U32.AND P5, PT, R10, RZ, PT ;  /* 0x000000ff0a00720c */ /* 0x000fe40003fa5070 */
[----:B------:R-:W-:Y:S01]  /*1ec0*/  ISETP.NE.U32.AND P3, PT, R12, RZ, PT ;  /* 0x000000ff0c00720c */ /* 0x000fe20003f65070 */
[----:B----4-:R-:W-:Y:S01]  /*1ed0*/  IMAD.WIDE R26, R17, 0x2, R26 ;  /* 0x00000002111a7825 */ /* 0x010fe200078e021a */
[----:B------:R-:W-:Y:S02]  /*1ee0*/  SEL R46, R46, RZ, P4 ;  /* 0x000000ff2e2e7207 */ /* 0x000fe40002000000 */
[----:B------:R-:W-:Y:S02]  /*1ef0*/  PLOP3.LUT P4, PT, PT, PT, UP2, 0x80, 0x0 ;  /* 0x000000000000781c */ /* 0x000fe40003f8f028 */
[----:B------:R-:W-:-:S02]  /*1f00*/  SEL R10, RZ, 0x10, P6 ;  /* 0x00000010ff0a7807 */ /* 0x000fc40003000000 */
[----:B------:R-:W-:Y:S02]  /*1f10*/  ISETP.GE.AND P6, PT, R172, UR9, PT ;  /* 0x00000009ac007c0c */ /* 0x000fe4000bfc6270 */
[----:B------:R-:W-:Y:S02]  /*1f20*/  SEL R10, R10, RZ, P4 ;  /* 0x000000ff0a0a7207 */ /* 0x000fe40002000000 */
[----:B------:R-:W-:Y:S02]  /*1f30*/  PLOP3.LUT P4, PT, PT, PT, UP2, 0x80, 0x0 ;  /* 0x000000000000781c */ /* 0x000fe40003f8f028 */
[----:B------:R-:W-:Y:S02]  /*1f40*/  SEL R12, RZ, 0x10, P6 ;  /* 0x00000010ff0c7807 */ /* 0x000fe40003000000 */
[----:B------:R-:W-:Y:S01]  /*1f50*/  ISETP.NE.U32.AND P2, PT, R14, RZ, PT ;  /* 0x000000ff0e00720c */ /* 0x000fe20003f45070 */
[----:B------:R-:W-:Y:S01]  /*1f60*/  IMAD.MOV.U32 R14, RZ, RZ, -0x8 ;  /* 0xfffffff8ff0e7424 */ /* 0x000fe200078e00ff */
[----:B------:R-:W-:-:S02]  /*1f70*/  ISETP.NE.U32.AND P6, PT, R42, RZ, PT ;  /* 0x000000ff2a00720c */ /* 0x000fc40003fc5070 */
[----:B------:R-:W-:Y:S01]  /*1f80*/  SEL R12, R12, RZ, P4 ;  /* 0x000000ff0c0c7207 */ /* 0x000fe20002000000 */
[----:B------:R-:W-:Y:S01]  /*1f90*/  @!PT LDS RZ, [RZ] ;  /* 0x00000000fffff984 */ /* 0x000fe20000000800 */
[----:B------:R-:W-:Y:S01]  /*1fa0*/  @!PT LDS RZ, [RZ] ;  /* 0x00000000fffff984 */ /* 0x000fe20000000800 */
[----:B------:R-:W-:Y:S01]  /*1fb0*/  @!PT LDS RZ, [RZ] ;  /* 0x00000000fffff984 */ /* 0x000fe20000000800 */
[----:B------:R1:W-:Y:S01]  /*1fc0*/  LDGSTS.E.BYPASS.128 [R43+0x20000], desc[UR46][R24.64+0x200], P5 ;  /* 0x20000200182b7fae */ /* 0x0003e2000a901c6e */
[----:B------:R-:W-:Y:S01]  /*1fd0*/  ISETP.NE.U32.AND P1, PT, R44, RZ, PT ;  /* 0x000000ff2c00720c */ /* 0x000fe20003f25070 */
[----:B------:R-:W-:Y:S01]  /*1fe0*/  IMAD R14, R167, R14, 0x1 ;  /* 0x00000001a70e7424 */ /* 0x000fe200078e020e */
[----:B------:R-:W-:Y:S01]  /*1ff0*/  ISETP.NE.U32.AND P4, PT, R46, RZ, PT ;  /* 0x000000ff2e00720c */ /* 0x000fe20003f85070 */
[----:B------:R2:W-:Y:S01]  /*2000*/  LDGSTS.E.BYPASS.128 [R45+0x20000], desc[UR46][R24.64+0x200], P5 ;  /* 0x20000200182d7fae */ /* 0x0005e2000a901c6e */
[----:B------:R-:W-:Y:S02]  /*2010*/  LOP3.LUT R42, R164, 0x40, RZ, 0xc0, !PT ;  /* 0x00000040a42a7812 */ /* 0x000fe400078ec0ff */
[----:B------:R-:W-:Y:S01]  /*2020*/  VIMNMX R14, R14, 0x8, PT ;  /* 0x000000080e0e7848 */ /* 0x000fe20003fe0100 */
[----:B------:R3:W-:Y:S04]  /*2030*/  LDGSTS.E.BYPASS.128 [R47+0x20000], desc[UR46][R24.64+0x200], P5 ;  /* 0x20000200182f7fae */ /* 0x0007e8000a901c6e */
[----:B------:R4:W-:Y:S01]  /*2040*/  LDGSTS.E.BYPASS.128 [R49+0x20000], desc[UR46][R24.64+0x200], P5 ;  /* 0x2000020018317fae */ /* 0x0009e2000a901c6e */
[----:B-1----:R-:W-:-:S03]  /*2050*/  IMAD.MOV R43, RZ, RZ, -R165 ;  /* 0x000000ffff2b7224 */ /* 0x002fc600078e0aa5 */
[----:B------:R1:W-:Y:S01]  /*2060*/  LDGSTS.E.BYPASS.128 [R51+0x20000], desc[UR46][R24.64+0x200], P5 ;  /* 0x2000020018337fae */ /* 0x0003e2000a901c6e */
[----:B--2---:R-:W-:Y:S02]  /*2070*/  IMAD.SHL.U32 R45, R42, 0x8, RZ ;  /* 0x000000082a2d7824 */ /* 0x004fe400078e00ff */
[----:B------:R-:W-:Y:S01]  /*2080*/  IMAD R8, R14, R43, R8 ;  /* 0x0000002b0e087224 */ /* 0x000fe200078e0208 */
[----:B------:R2:W-:Y:S01]  /*2090*/  LDGSTS.E.BYPASS.128 [R53+0x20000], desc[UR46][R24.64+0x200], P5 ;  /* 0x2000020018357fae */ /* 0x0005e2000a901c6e */
[----:B------:R-:W-:Y:S02]  /*20a0*/  CS2R R42, SRZ ;  /* 0x00000000002a7805 */ /* 0x000fe4000001ff00 */
[----:B---3--:R-:W-:Y:S01]  /*20b0*/  CS2R R46, SRZ ;  /* 0x00000000002e7805 */ /* 0x008fe2000001ff00 */
[----:B------:R-:W-:Y:S01]  /*20c0*/  IMAD R167, R167, 0x8, R8 ;  /* 0x00000008a7a77824 */ /* 0x000fe200078e0208 */
[----:B------:R3:W-:Y:S01]  /*20d0*/  LDGSTS.E.BYPASS.128 [R55+0x20000], desc[UR46][R24.64+0x200], P5 ;  /* 0x2000020018377fae */ /* 0x0007e2000a901c6e */
[----:B----4-:R-:W-:-:S03]  /*20e0*/  CS2R R48, SRZ ;  /* 0x0000000000307805 */ /* 0x010fc6000001ff00 */
[----:B------:R4:W-:Y:S01]  /*20f0*/  LDGSTS.E.BYPASS.128 [R57+0x20000], desc[UR46][R24.64+0x200], P5 ;  /* 0x2000020018397fae */ /* 0x0009e2000a901c6e */
[----:B-1----:R-:W-:-:S03]  /*2100*/  CS2R R50, SRZ ;  /* 0x0000000000327805 */ /* 0x002fc6000001ff00 */
[----:B------:R1:W-:Y:S01]  /*2110*/  LDGSTS.E.BYPASS.128 [R59+0x20000], desc[UR46][R24.64+0x200], P5 ;  /* 0x20000200183b7fae */ /* 0x0003e2000a901c6e */
[----:B--2---:R-:W-:-:S03]  /*2120*/  CS2R R52, SRZ ;  /* 0x0000000000347805 */ /* 0x004fc6000001ff00 */
[----:B------:R2:W-:Y:S01]  /*2130*/  LDGSTS.E.BYPASS.128 [R61+0x20000], desc[UR46][R24.64+0x200], P5 ;  /* 0x20000200183d7fae */ /* 0x0005e2000a901c6e */
[----:B---3--:R-:W-:-:S03]  /*2140*/  CS2R R54, SRZ ;  /* 0x0000000000367805 */ /* 0x008fc6000001ff00 */
        /* <DEDUP_REMOVED lines=43> */
[----:B------:R-:W-:Y:S01]  /*2400*/  ISETP.NE.U32.AND P5, PT, R10, RZ, PT ;  /* 0x000000ff0a00720c */ /* 0x000fe20003fa5070 */
[----:B------:R-:W-:Y:S01]  /*2410*/  IMAD.SHL.U32 R10, R164, 0x8, RZ ;  /* 0x00000008a40a7824 */ /* 0x000fe200078e00ff */
[----:B-1----:R-:W-:Y:S01]  /*2420*/  CS2R R98, SRZ ;  /* 0x0000000000627805 */ /* 0x002fe2000001ff00 */
[----:B------:R-:W0:Y:S01]  /*2430*/  LDGDEPBAR ;  /* 0x00000000000079af */ /* 0x000e220000000000 */
[----:B--2---:R-:W-:Y:S02]  /*2440*/  CS2R R100, SRZ ;  /* 0x0000000000647805 */ /* 0x004fe4000001ff00 */
[----:B------:R-:W-:Y:S01]  /*2450*/  LOP3.LUT R166, R45, 0x1f8, R10, 0xf8, !PT ;  /* 0x000001f82da67812 */ /* 0x000fe200078ef80a */
[----:B------:R1:W-:Y:S01]  /*2460*/  LDGSTS.E.BYPASS.128 [R107+0x48000], desc[UR46][R34.64], P3 ;  /* 0x48000000226b7fae */ /* 0x0003e20009901c6e */
[----:B------:R-:W-:Y:S02]  /*2470*/  ISETP.NE.U32.AND P3, PT, R12, RZ, PT ;  /* 0x000000ff0c00720c */ /* 0x000fe40003f65070 */
[----:B---3--:R-:W-:-:S02]  /*2480*/  CS2R R102, SRZ ;  /* 0x0000000000667805 */ /* 0x008fc4000001ff00 */
[----:B------:R-:W-:Y:S01]  /*2490*/  LOP3.LUT R10, R10, 0x38, RZ, 0xc0, !PT ;  /* 0x000000380a0a7812 */ /* 0x000fe200078ec0ff */
[----:B------:R2:W-:Y:S01]  /*24a0*/  LDGSTS.E.BYPASS.128 [R109+0x48000], desc[UR46][R32.64], P2 ;  /* 0x48000000206d7fae */ /* 0x0005e20009101c6e */
[----:B----4-:R-:W-:Y:S02]  /*24b0*/  CS2R R104, SRZ ;  /* 0x0000000000687805 */ /* 0x010fe4000001ff00 */
[----:B------:R-:W-:Y:S02]  /*24c0*/  CS2R R24, SRZ ;  /* 0x0000000000187805 */ /* 0x000fe4000001ff00 */
[----:B------:R-:W-:Y:S01]  /*24d0*/  CS2R R44, SRZ ;  /* 0x00000000002c7805 */ /* 0x000fe2000001ff00 */
[----:B------:R3:W-:Y:S01]  /*24e0*/  LDGSTS.E.BYPASS.128 [R111+0x48000], desc[UR46][R36.64], P6 ;  /* 0x48000000246f7fae */ /* 0x0007e2000b101c6e */
[----:B------:R-:W-:-:S03]  /*24f0*/  IMAD R165, R165, 0x40, R10 ;  /* 0x00000040a5a57824 */ /* 0x000fc600078e020a */
[----:B------:R4:W-:Y:S01]  /*2500*/  LDGSTS.E.BYPASS.128 [R113+0x48000], desc[UR46][R40.64], P1 ;  /* 0x4800000028717fae */ /* 0x0009e20008901c6e */
[----:B-1----:R-:W-:Y:S02]  /*2510*/  CS2R R106, SRZ ;  /* 0x00000000006a7805 */ /* 0x002fe4000001ff00 */
[----:B------:R-:W-:Y:S01]  /*2520*/  CS2R R34, SRZ ;  /* 0x0000000000227805 */ /* 0x000fe2000001ff00 */
[----:B------:R1:W-:Y:S01]  /*2530*/  LDGSTS.E.BYPASS.128 [R115+0x48000], desc[UR46][R28.64], P4 ;  /* 0x480000001c737fae */ /* 0x0003e2000a101c6e */
[----:B--2---:R-:W-:Y:S02]  /*2540*/  CS2R R108, SRZ ;  /* 0x00000000006c7805 */ /* 0x004fe4000001ff00 */
[----:B------:R-:W-:Y:S01]  /*2550*/  CS2R R32, SRZ ;  /* 0x0000000000207805 */ /* 0x000fe2000001ff00 */
[----:B------:R2:W-:Y:S01]  /*2560*/  LDGSTS.E.BYPASS.128 [R117+0x48000], desc[UR46][R38.64], P5 ;  /* 0x4800000026757fae */ /* 0x0005e2000a901c6e */
[----:B---3--:R-:W-:Y:S02]  /*2570*/  CS2R R110, SRZ ;  /* 0x00000000006e7805 */ /* 0x008fe4000001ff00 */
[----:B------:R-:W-:Y:S01]  /*2580*/  CS2R R36, SRZ ;  /* 0x0000000000247805 */ /* 0x000fe2000001ff00 */
[----:B------:R3:W-:Y:S01]  /*2590*/  LDGSTS.E.BYPASS.128 [R119+0x48000], desc[UR46][R30.64], P3 ;  /* 0x480000001e777fae */ /* 0x0007e20009901c6e */
[----:B----4-:R-:W-:-:S02]  /*25a0*/  CS2R R112, SRZ ;  /* 0x0000000000707805 */ /* 0x010fc4000001ff00 */
[----:B------:R-:W-:Y:S01]  /*25b0*/  CS2R R40, SRZ ;  /* 0x0000000000287805 */ /* 0x000fe2000001ff00 */
[----:B------:R4:W-:Y:S01]  /*25c0*/  LDGSTS.E.BYPASS.128 [R131+0x48000], desc[UR46][R26.64], P0 ;  /* 0x480000001a837fae */ /* 0x0009e20008101c6e */
[----:B------:R-:W-:Y:S02]  /*25d0*/  PLOP3.LUT P0, PT, PT, PT, UP0, 0x40, 0x0 ;  /* 0x000000000000781c */ /* 0x000fe40003f0e808 */
[----:B-1----:R-:W-:Y:S02]  /*25e0*/  CS2R R114, SRZ ;  /* 0x0000000000727805 */ /* 0x002fe4000001ff00 */
[----:B------:R-:W-:Y:S01]  /*25f0*/  CS2R R28, SRZ ;  /* 0x00000000001c7805 */ /* 0x000fe2000001ff00 */
[----:B------:R-:W0:Y:S01]  /*2600*/  LDGDEPBAR ;  /* 0x00000000000079af */ /* 0x000e220000000000 */
[----:B--2---:R-:W-:Y:S02]  /*2610*/  CS2R R116, SRZ ;  /* 0x0000000000747805 */ /* 0x004fe4000001ff00 */
[----:B------:R-:W-:-:S02]  /*2620*/  CS2R R38, SRZ ;  /* 0x0000000000267805 */ /* 0x000fc4000001ff00 */
[----:B---3--:R-:W-:Y:S02]  /*2630*/  CS2R R118, SRZ ;  /* 0x0000000000767805 */ /* 0x008fe4000001ff00 */
[----:B------:R-:W-:Y:S02]  /*2640*/  CS2R R30, SRZ ;  /* 0x00000000001e7805 */ /* 0x000fe4000001ff00 */
[----:B----4-:R-:W-:Y:S02]  /*2650*/  CS2R R130, SRZ ;  /* 0x0000000000827805 */ /* 0x010fe4000001ff00 */
[----:B------:R-:W-:Y:S01]  /*2660*/  CS2R R26, SRZ ;  /* 0x00000000001a7805 */ /* 0x000fe2000001ff00 */
[----:B------:R-:W-:Y:S06]  /*2670*/  @P0 BRA `(.L_x_0) ;  /* 0x0000001c00fc0947 */ /* 0x000fec0003800000 */
[----:B------:R-:W-:Y:S01]  /*2680*/  IMAD.IADD R175, R6, 0x1, R175 ;  /* 0x0000000106af7824 */ /* 0x000fe200078e02af */
[----:B------:R-:W-:Y:S01]  /*2690*/  SHF.R.S32.HI R8, RZ, 0x1f, R17 ;  /* 0x0000001fff087819 */ /* 0x000fe20000011411 */
[----:B------:R-:W-:Y:S01]  /*26a0*/  IMAD.WIDE.U32 R4, R17, 0x6, R4 ;  /* 0x0000000611047825 */ /* 0x000fe200078e0004 */
[----:B------:R-:W-:Y:S01]  /*26b0*/  USHF.R.S32.HI UR7, URZ, 0x1f, UR4 ;  /* 0x0000001f3f077899 */ /* 0x000fe20008011404 */
[----:B------:R-:W-:Y:S02]  /*26c0*/  SHF.R.S32.HI R6, RZ, 0x1f, R11 ;  /* 0x0000001fff067819 */ /* 0x000fe4000001140b */
[----:B------:R-:W-:Y:S01]  /*26d0*/  CS2R R120, SRZ ;  /* 0x0000000000787805 */ /* 0x000fe2000001ff00 */
[----:B------:R-:W-:Y:S01]  /*26e0*/  IMAD.WIDE.U32 R2, R175, 0x2, R2 ;  /* 0x00000002af027825 */ /* 0x000fe200078e0002 */
[----:B------:R-:W-:Y:S01]  /*26f0*/  ULEA.HI UR7, UR7, UR4, URZ, 0x7 ;  /* 0x0000000407077291 */ /* 0x000fe2000f8f383f */
[----:B------:R-:W-:Y:S02]  /*2700*/  SHF.L.U64.HI R189, R11, 0x1, R6 ;  /* 0x000000010bbd7819 */ /* 0x000fe40000010206 */
[----:B------:R-:W-:Y:S01]  /*2710*/  CS2R R122, SRZ ;  /* 0x00000000007a7805 */ /* 0x000fe2000001ff00 */
[----:B------:R-:W-:Y:S01]  /*2720*/  IMAD.MOV.U32 R168, RZ, RZ, R4 ;  /* 0x000000ffffa87224 */ /* 0x000fe200078e0004 */
[----:B------:R-:W-:Y:S01]  /*2730*/  IADD3 R10, P0, R2, 0x300, RZ ;  /* 0x00000300020a7810 */ /* 0x000fe20007f1e0ff */
[----:B------:R-:W-:Y:S01]  /*2740*/  IMAD R25, R8, 0x6, RZ ;  /* 0x0000000608197824 */ /* 0x000fe200078e02ff */
[----:B------:R-:W-:Y:S01]  /*2750*/  SHF.R.S32.HI R2, RZ, 0x1f, R173 ;  /* 0x0000001fff027819 */ /* 0x000fe200000114ad */
[----:B------:R-:W-:Y:S01]  /*2760*/  USHF.R.S32.HI UR11, URZ, 0x7, UR7 ;  /* 0x000000073f0b7899 */ /* 0x000fe20008011407 */
[----:B------:R-:W-:Y:S01]  /*2770*/  SHF.R.S32.HI R4, RZ, 0x1f, R171 ;  /* 0x0000001fff047819 */ /* 0x000fe200000114ab */
[----:B------:R-:W-:Y:S01]  /*2780*/  IMAD.IADD R170, R5, 0x1, R25 ;  /* 0x0000000105aa7824 */ /* 0x000fe200078e0219 */
[C---:B------:R-:W-:Y:S01]  /*2790*/  SHF.L.U64.HI R175, R173.reuse, 0x1, R2 ;  /* 0x00000001adaf7819 */ /* 0x040fe20000010202 */
[----:B------:R-:W-:Y:S01]  /*27a0*/  IMAD.X R225, RZ, RZ, R3, P0 ;  /* 0x000000ffffe17224 */ /* 0x000fe200000e0603 */
[----:B------:R-:W-:Y:S01]  /*27b0*/  SHF.R.S32.HI R2, RZ, 0x1f, R169 ;  /* 0x0000001fff027819 */ /* 0x000fe200000114a9 */
[----:B------:R-:W-:Y:S01]  /*27c0*/  IMAD.SHL.U32 R173, R173, 0x2, RZ ;  /* 0x00000002adad7824 */ /* 0x000fe200078e00ff */
[C---:B------:R-:W-:Y:S01]  /*27d0*/  SHF.L.U64.HI R177, R171.reuse, 0x1, R4 ;  /* 0x00000001abb17819 */ /* 0x040fe20000010204 */
[----:B------:R-:W-:Y:S01]  /*27e0*/  IMAD.SHL.U32 R171, R171, 0x2, RZ ;  /* 0x00000002abab7824 */ /* 0x000fe200078e00ff */
[C---:B------:R-:W-:Y:S01]  /*27f0*/  SHF.L.U64.HI R179, R169.reuse, 0x1, R2 ;  /* 0x00000001a9b37819 */ /* 0x040fe20000010202 */
[----:B------:R-:W-:Y:S01]  /*2800*/  IMAD.SHL.U32 R169, R169, 0x2, RZ ;  /* 0x00000002a9a97824 */ /* 0x000fe200078e00ff */
[----:B------:R-:W-:Y:S01]  /*2810*/  SHF.R.S32.HI R4, RZ, 0x1f, R15 ;  /* 0x0000001fff047819 */ /* 0x000fe2000001140f */
[----:B------:R-:W-:Y:S01]  /*2820*/  IMAD.SHL.U32 R183, R15, 0x2, RZ ;  /* 0x000000020fb77824 */ /* 0x000fe200078e00ff */
[----:B------:R-:W-:Y:S01]  /*2830*/  SHF.R.S32.HI R2, RZ, 0x1f, R13 ;  /* 0x0000001fff027819 */ /* 0x000fe2000001140d */
[----:B------:R-:W-:Y:S01]  /*2840*/  IMAD.SHL.U32 R187, R13, 0x2, RZ ;  /* 0x000000020dbb7824 */ /* 0x000fe200078e00ff */
[----:B------:R-:W-:Y:S01]  /*2850*/  SHF.L.U64.HI R181, R15, 0x1, R4 ;  /* 0x000000010fb57819 */ /* 0x000fe20000010204 */
[----:B------:R-:W-:Y:S01]  /*2860*/  IMAD.SHL.U32 R211, R11, 0x2, RZ ;  /* 0x000000020bd37824 */ /* 0x000fe200078e00ff */
[----:B------:R-:W-:Y:S01]  /*2870*/  SHF.L.U64.HI R185, R13, 0x1, R2 ;  /* 0x000000010db97819 */ /* 0x000fe20000010202 */
[----:B------:R-:W-:Y:S01]  /*2880*/  IMAD.SHL.U32 R215, R9, 0x2, RZ ;  /* 0x0000000209d77824 */ /* 0x000fe200078e00ff */
[----:B------:R-:W-:Y:S01]  /*2890*/  SHF.R.S32.HI R4, RZ, 0x1f, R9 ;  /* 0x0000001fff047819 */ /* 0x000fe20000011409 */
[----:B------:R-:W-:Y:S01]  /*28a0*/  IMAD.SHL.U32 R221, R7, 0x2, RZ ;  /* 0x0000000207dd7824 */ /* 0x000fe200078e00ff */
[----:B------:R-:W-:-:S02]  /*28b0*/  SHF.R.S32.HI R2, RZ, 0x1f, R7 ;  /* 0x0000001fff027819 */ /* 0x000fc40000011407 */
[----:B------:R-:W-:Y:S02]  /*28c0*/  CS2R R124, SRZ ;  /* 0x00000000007c7805 */ /* 0x000fe4000001ff00 */
[----:B------:R-:W-:Y:S02]  /*28d0*/  SHF.L.U64.HI R213, R9, 0x1, R4 ;  /* 0x0000000109d57819 */ /* 0x000fe40000010204 */
[----:B------:R-:W-:Y:S02]  /*28e0*/  CS2R R126, SRZ ;  /* 0x00000000007e7805 */ /* 0x000fe4000001ff00 */
[----:B------:R-:W-:Y:S02]  /*28f0*/  SHF.L.U64.HI R217, R7, 0x1, R2 ;  /* 0x0000000107d97819 */ /* 0x000fe40000010202 */
[----:B------:R-:W-:Y:S02]  /*2900*/  CS2R R128, SRZ ;  /* 0x0000000000807805 */ /* 0x000fe4000001ff00 */
[----:B------:R-:W-:-:S02]  /*2910*/  CS2R R130, SRZ ;  /* 0x0000000000827805 */ /* 0x000fc4000001ff00 */
[----:B------:R-:W-:Y:S02]  /*2920*/  CS2R R132, SRZ ;  /* 0x0000000000847805 */ /* 0x000fe4000001ff00 */
[----:B------:R-:W-:Y:S02]  /*2930*/  CS2R R134, SRZ ;  /* 0x0000000000867805 */ /* 0x000fe4000001ff00 */
[----:B------:R-:W-:Y:S02]  /*2940*/  CS2R R136, SRZ ;  /* 0x0000000000887805 */ /* 0x000fe4000001ff00 */
[----:B------:R-:W-:Y:S02]  /*2950*/  CS2R R138, SRZ ;  /* 0x00000000008a7805 */ /* 0x000fe4000001ff00 */
        /* <DEDUP_REMOVED lines=54> */
[----:B------:R-:W-:Y:S01]  /*2cc0*/  SHF.L.U64.HI R219, R17, 0x1, R8 ;  /* 0x0000000111db7819 */ /* 0x000fe20000010208 */
[----:B------:R-:W-:Y:S02]  /*2cd0*/  UIADD3 UR6, UR8, -0x180, URZ ;  /* 0xfffffe8008067890 */ /* 0x000fe4000fffe03f */
[----:B------:R-:W-:Y:S01]  /*2ce0*/  UIADD3 UR44, UR45, 0x40000, URZ ;  /* 0x000400002d2c7890 */ /* 0x000fe2000fffe03f */
[----:B------:R-:W-:Y:S01]  /*2cf0*/  UMOV UR8, 0x2 ;  /* 0x0000000200087882 */ /* 0x000fe20000000000 */
[----:B------:R-:W-:Y:S01]  /*2d00*/  UIADD3 UR10, UR11, -0x3, URZ ;  /* 0xfffffffd0b0a7890 */ /* 0x000fe2000fffe03f */
[----:B------:R-:W-:Y:S01]  /*2d10*/  UMOV UR7, 0xffffffff ;  /* 0xffffffff00077882 */ /* 0x000fe20000000000 */
[----:B------:R-:W-:-:S10]  /*2d20*/  UMOV UR4, URZ ;  /* 0x0000003f00047c82 */ /* 0x000fd40008000000 */
.L_x_1:
[----:B------:R-:W-:Y:S01]  /*2d30*/  UIADD3 UR7, UR7, 0x1, URZ ;  /* 0x0000000107077890 */ /* 0x000fe2000fffe03f */
[----:B------:R-:W-:-:S04]  /*2d40*/  DEPBAR.LE SB0, 0x4 ;  /* 0x000081000000791a */ /* 0x000fc80000000000 */
[----:B------:R-:W-:Y:S01]  /*2d50*/  BAR.SYNC.DEFER_BLOCKING 0x0 ;  /* 0x0000000000007b1d */ /* 0x000fe20000010000 */
[----:B------:R-:W-:Y:S01]  /*2d60*/  UISETP.GT.AND UP0, UPT, UR7, 0x3, UPT ;  /* 0x000000030700788c */ /* 0x000fe2000bf04270 */
[----:B------:R-:W-:Y:S01]  /*2d70*/  ISETP.GE.AND P0, PT, R19, UR6, PT ;  /* 0x0000000613007c0c */ /* 0x000fe2000bf06270 */
[----:B------:R-:W-:Y:S01]  /*2d80*/  UISETP.GE.AND UP1, UPT, UR4, UR10, UPT ;  /* 0x0000000a0400728c */ /* 0x000fe2000bf26270 */
[----:B------:R-:W-:Y:S01]  /*2d90*/  ISETP.GE.AND P6, PT, R0, UR6, PT ;  /* 0x0000000600007c0c */ /* 0x000fe2000bfc6270 */
[----:B------:R-:W-:Y:S01]  /*2da0*/  USEL UR7, UR7, URZ, !UP0 ;  /* 0x0000003f07077287 */ /* 0x000fe2000c000000 */
[----:B------:R-:W-:Y:S01]  /*2db0*/  SEL R2, RZ, 0x10, P0 ;  /* 0x00000010ff027807 */ /* 0x000fe20000000000 */
[----:B------:R-:W-:Y:S01]  /*2dc0*/  UMOV UR43, 0x40000040 ;  /* 0x40000040002b7882 */ /* 0x000fe20000000000 */
[----:B------:R-:W-:Y:S01]  /*2dd0*/  UMOV UR41, 0x40000040 ;  /* 0x4000004000297882 */ /* 0x000fe20000000000 */
[----:B------:R-:W-:Y:S01]  /*2de0*/  ULEA UR9, UR7, UR45, 0x10 ;  /* 0x0000002d07097291 */ /* 0x000fe2000f8e803f */
[----:B------:R-:W-:Y:S01]  /*2df0*/  PLOP3.LUT P1, PT, PT, PT, UP1, 0x40, 0x0 ;  /* 0x000000000000781c */ /* 0x000fe20003f2e818 */
[----:B------:R-:W-:Y:S01]  /*2e00*/  ULEA UR12, UR7, UR44, 0xe ;  /* 0x0000002c070c7291 */ /* 0x000fe2000f8e703f */
[----:B------:R-:W-:Y:S01]  /*2e10*/  ISETP.GE.AND P0, PT, R182, UR6, PT ;  /* 0x00000006b6007c0c */ /* 0x000fe2000bf06270 */
[----:B------:R-:W-:Y:S01]  /*2e20*/  USHF.R.U32.HI UR13, URZ, 0x4, UR9 ;  /* 0x000000043f0d7899 */ /* 0x000fe20008011609 */
[----:B------:R-:W-:Y:S01]  /*2e30*/  SEL R2, R2, RZ, P1 ;  /* 0x000000ff02027207 */ /* 0x000fe20000800000 */
[----:B------:R-:W-:Y:S01]  /*2e40*/  USHF.R.U32.HI UR14, URZ, 0x4, UR12 ;  /* 0x000000043f0e7899 */ /* 0x000fe2000801160c */
[----:B------:R-:W-:Y:S01]  /*2e50*/  ISETP.GE.AND P3, PT, R178, UR6, PT ;  /* 0x00000006b2007c0c */ /* 0x000fe2000bf66270 */
[----:B------:R-:W-:Y:S01]  /*2e60*/  USGXT.U32 UR13, UR13, 0xe ;  /* 0x0000000e0d0d789a */ /* 0x000fe20008000000 */
[----:B------:R-:W-:Y:S01]  /*2e70*/  ISETP.NE.U32.AND P2, PT, R2, RZ, PT ;  /* 0x000000ff0200720c */ /* 0x000fe20003f45070 */
[----:B------:R-:W-:Y:S01]  /*2e80*/  USGXT.U32 UR14, UR14, 0xe ;  /* 0x0000000e0e0e789a */ /* 0x000fe20008000000 */
[----:B------:R-:W-:Y:S01]  /*2e90*/  SEL R3, RZ, 0x10, P0 ;  /* 0x00000010ff037807 */ /* 0x000fe20000000000 */
[----:B------:R-:W-:Y:S01]  /*2ea0*/  ULOP3.LUT UR40, UR13, 0x8000000, URZ, 0xfc, !UPT ;  /* 0x080000000d287892 */ /* 0x000fe2000f8efc3f */
[----:B------:R-:W-:Y:S01]  /*2eb0*/  PLOP3.LUT P4, PT, PT, PT, UP1, 0x40, 0x0 ;  /* 0x000000000000781c */ /* 0x000fe20003f8e818 */
[----:B------:R-:W-:Y:S01]  /*2ec0*/  ULOP3.LUT UR42, UR14, 0x4000000, URZ, 0xfc, !UPT ;  /* 0x040000000e2a7892 */ /* 0x000fe2000f8efc3f */
[----:B------:R-:W-:Y:S01]  /*2ed0*/  WARPGROUP.ARRIVE ;  /* 0x00000000000079c5 */ /* 0x000fe20000000000 */
[----:B------:R-:W-:Y:S01]  /*2ee0*/  UIADD3 UR14, UR12, 0x800, URZ ;  /* 0x000008000c0e7890 */ /* 0x000fe2000fffe03f */
[----:B------:R-:W-:Y:S01]  /*2ef0*/  PLOP3.LUT P5, PT, PT, PT, UP1, 0x40, 0x0 ;  /* 0x000000000000781c */ /* 0x000fe20003fae818 */
[----:B------:R-:W-:Y:S01]  /*2f00*/  UIADD3 UR13, UR9, 0x20, URZ ;  /* 0x00000020090d7890 */ /* 0x000fe2000fffe03f */
[----:B------:R-:W-:Y:S01]  /*2f10*/  SEL R2, RZ, 0x10, P6 ;  /* 0x00000010ff027807 */ /* 0x000fe20003000000 */
[----:B------:R-:W-:Y:S01]  /*2f20*/  USHF.R.U32.HI UR14, URZ, 0x4, UR14 ;  /* 0x000000043f0e7899 */ /* 0x000fe2000801160e */
[----:B------:R-:W-:Y:S01]  /*2f30*/  PLOP3.LUT P0, PT, PT, PT, UP1, 0x40, 0x0 ;  /* 0x000000000000781c */ /* 0x000fe20003f0e818 */
[----:B------:R-:W-:Y:S01]  /*2f40*/  USHF.R.U32.HI UR13, URZ, 0x4, UR13 ;  /* 0x000000043f0d7899 */ /* 0x000fe2000801160d */
[----:B------:R-:W-:Y:S01]  /*2f50*/  HGMMA.64x64x16.F32 R120, gdesc[UR40].tnspB, R120 ;  /* 0x40e00000287879f0 */ /* 0x000fe20008700878 */
[----:B------:R-:W-:Y:S01]  /*2f60*/  USGXT.U32 UR14, UR14, 0xe ;  /* 0x0000000e0e0e789a */ /* 0x000fe20008000000 */
[----:B--2---:R-:W-:Y:S01]  /*2f70*/  SEL R5, RZ, 0x10, P3 ;  /* 0x00000010ff057807 */ /* 0x004fe20001800000 */
[----:B------:R-:W-:Y:S01]  /*2f80*/  USGXT.U32 UR13, UR13, 0xe ;  /* 0x0000000e0d0d789a */ /* 0x000fe20008000000 */
[----:B------:R-:W-:Y:S01]  /*2f90*/  ISETP.GE.AND P1, PT, R180, UR6, PT ;  /* 0x00000006b4007c0c */ /* 0x000fe2000bf26270 */
[----:B------:R-:W-:Y:S01]  /*2fa0*/  ULOP3.LUT UR38, UR14, 0x4000000, URZ, 0xfc, !UPT ;  /* 0x040000000e267892 */ /* 0x000fe2000f8efc3f */
[----:B------:R-:W-:Y:S01]  /*2fb0*/  SEL R2, R2, RZ, P4 ;  /* 0x000000ff02027207 */ /* 0x000fe20002000000 */
[----:B------:R-:W-:Y:S01]  /*2fc0*/  ULOP3.LUT UR36, UR13, 0x8000000, URZ, 0xfc, !UPT ;  /* 0x080000000d247892 */ /* 0x000fe2000f8efc3f */
[----:B------:R-:W-:Y:S01]  /*2fd0*/  SEL R3, R3, RZ, P5 ;  /* 0x000000ff03037207 */ /* 0x000fe20002800000 */
[----:B------:R-:W-:Y:S01]  /*2fe0*/  UMOV UR39, 0x40000040 ;  /* 0x4000004000277882 */ /* 0x000fe20000000000 */
[----:B------:R-:W-:Y:S01]  /*2ff0*/  UMOV UR37, 0x40000040 ;  /* 0x4000004000257882 */ /* 0x000fe20000000000 */
[----:B------:R-:W-:Y:S01]  /*3000*/  UIADD3 UR14, UR12, 0x1000, URZ ;  /* 0x000010000c0e7890 */ /* 0x000fe2000fffe03f */
[----:B------:R-:W-:Y:S01]  /*3010*/  SEL R5, R5, RZ, P0 ;  /* 0x000000ff05057207 */ /* 0x000fe20000000000 */
[----:B------:R-:W-:Y:S01]  /*3020*/  UIADD3 UR13, UR9, 0x40, URZ ;  /* 0x00000040090d7890 */ /* 0x000fe2000fffe03f */
[----:B------:R-:W-:Y:S01]  /*3030*/  SEL R4, RZ, 0x10, P1 ;  /* 0x00000010ff047807 */ /* 0x000fe20000800000 */
[----:B------:R-:W-:Y:S01]  /*3040*/  USHF.R.U32.HI UR14, URZ, 0x4, UR14 ;  /* 0x000000043f0e7899 */ /* 0x000fe2000801160e */
[----:B------:R-:W-:Y:S01]  /*3050*/  ISETP.NE.U32.AND P4, PT, R2, RZ, PT ;  /* 0x000000ff0200720c */ /* 0x000fe20003f85070 */
[----:B------:R-:W-:Y:S01]  /*3060*/  USHF.R.U32.HI UR13, URZ, 0x4, UR13 ;  /* 0x000000043f0d7899 */ /* 0x000fe2000801160d */
[----:B------:R-:W-:Y:S01]  /*3070*/  ISETP.NE.U32.AND P3, PT, R3, RZ, PT ;  /* 0x000000ff0300720c */ /* 0x000fe20003f65070 */
[----:B------:R-:W-:Y:S01]  /*3080*/  USGXT.U32 UR14, UR14, 0xe ;  /* 0x0000000e0e0e789a */ /* 0x000fe20008000000 */
[----:B------:R-:W-:Y:S01]  /*3090*/  ISETP.NE.U32.AND P1, PT, R5, RZ, PT ;  /* 0x000000ff0500720c */ /* 0x000fe20003f25070 */
[----:B------:R-:W-:Y:S01]  /*30a0*/  USGXT.U32 UR13, UR13, 0xe ;  /* 0x0000000e0d0d789a */ /* 0x000fe20008000000 */
[----:B------:R-:W-:Y:S01]  /*30b0*/  IMAD.MOV.U32 R2, RZ, RZ, R10 ;  /* 0x000000ffff027224 */ /* 0x000fe200078e000a */
[----:B------:R-:W-:Y:S01]  /*30c0*/  ULOP3.LUT UR34, UR14, 0x4000000, URZ, 0xfc, !UPT ;  /* 0x040000000e227892 */ /* 0x000fe2000f8efc3f */
[----:B------:R-:W-:Y:S01]  /*30d0*/  IMAD.MOV.U32 R3, RZ, RZ, R225 ;  /* 0x000000ffff037224 */ /* 0x000fe200078e00e1 */
[----:B------:R-:W-:Y:S01]  /*30e0*/  ULOP3.LUT UR32, UR13, 0x8000000, URZ, 0xfc, !UPT ;  /* 0x080000000d207892 */ /* 0x000fe2000f8efc3f */
[----:B------:R-:W-:Y:S01]  /*30f0*/  PLOP3.LUT P6, PT, PT, PT, UP1, 0x40, 0x0 ;  /* 0x000000000000781c */ /* 0x000fe20003fce818 */
[----:B------:R-:W-:Y:S01]  /*3100*/  UMOV UR35, 0x40000040 ;  /* 0x4000004000237882 */ /* 0x000fe20000000000 */
[----:B------:R-:W-:Y:S01]  /*3110*/  UMOV UR33, 0x40000040 ;  /* 0x4000004000217882 */ /* 0x000fe20000000000 */
[----:B------:R-:W-:Y:S01]  /*3120*/  UIADD3 UR14, UR12, 0x1800, URZ ;  /* 0x000018000c0e7890 */ /* 0x000fe2000fffe03f */
[----:B------:R-:W-:Y:S01]  /*3130*/  SEL R4, R4, RZ, P6 ;  /* 0x000000ff04047207 */ /* 0x000fe20003000000 */
[----:B------:R-:W-:Y:S01]  /*3140*/  UIADD3 UR13, UR9, 0x60, URZ ;  /* 0x00000060090d7890 */ /* 0x000fe2000fffe03f */
[----:B------:R-:W-:Y:S01]  /*3150*/  ISETP.GE.AND P6, PT, R176, UR6, PT ;  /* 0x00000006b0007c0c */ /* 0x000fe2000bfc6270 */
[----:B------:R-:W-:Y:S01]  /*3160*/  USHF.R.U32.HI UR14, URZ, 0x4, UR14 ;  /* 0x000000043f0e7899 */ /* 0x000fe2000801160e */
[----:B------:R-:W-:Y:S01]  /*3170*/  PLOP3.LUT P5, PT, PT, PT, UP1, 0x40, 0x0 ;  /* 0x000000000000781c */ /* 0x000fe20003fae818 */
[----:B------:R-:W-:Y:S01]  /*3180*/  USHF.R.U32.HI UR13, URZ, 0x4, UR13 ;  /* 0x000000043f0d7899 */ /* 0x000fe2000801160d */
[----:B------:R-:W-:Y:S01]  /*3190*/  SEL R6, RZ, 0x10, P6 ;  /* 0x00000010ff067807 */ /* 0x000fe20003000000 */
[----:B------:R-:W-:Y:S01]  /*31a0*/  USGXT.U32 UR14, UR14, 0xe ;  /* 0x0000000e0e0e789a */ /* 0x000fe20008000000 */
[----:B------:R-:W-:Y:S01]  /*31b0*/  ISETP.NE.U32.AND P0, PT, R4, RZ, PT ;  /* 0x000000ff0400720c */ /* 0x000fe20003f05070 */
[----:B------:R-:W-:Y:S01]  /*31c0*/  USGXT.U32 UR13, UR13, 0xe ;  /* 0x0000000e0d0d789a */ /* 0x000fe20008000000 */
[----:B------:R-:W-:Y:S01]  /*31d0*/  IADD3 R4, P6, R168, R221, RZ ;  /* 0x000000dda8047210 */ /* 0x000fe20007fde0ff */
[----:B------:R-:W-:-:S02]  /*31e0*/  ULOP3.LUT UR30, UR14, 0x4000000, URZ, 0xfc, !UPT ;  /* 0x040000000e1e7892 */ /* 0x000fc4000f8efc3f */
[----:B------:R-:W-:Y:S01]  /*31f0*/  ULOP3.LUT UR28, UR13, 0x8000000, URZ, 0xfc, !UPT ;  /* 0x080000000d1c7892 */ /* 0x000fe2000f8efc3f */
[----:B------:R-:W-:Y:S01]  /*3200*/  UMOV UR31, 0x40000040 ;  /* 0x40000040001f7882 */ /* 0x000fe20000000000 */
[----:B------:R-:W-:Y:S01]  /*3210*/  UMOV UR29, 0x40000040 ;  /* 0x40000040001d7882 */ /* 0x000fe20000000000 */
[----:B------:R-:W-:Y:S02]  /*3220*/  UIADD3 UR14, UR12, 0x2000, URZ ;  /* 0x000020000c0e7890 */ /* 0x000fe4000fffe03f */
[----:B------:R-:W-:Y:S02]  /*3230*/  UIADD3 UR13, UR9, 0x8000, URZ ;  /* 0x00008000090d7890 */ /* 0x000fe4000fffe03f */
[----:B------:R-:W-:Y:S02]  /*3240*/  USHF.R.U32.HI UR14, URZ, 0x4, UR14 ;  /* 0x000000043f0e7899 */ /* 0x000fe4000801160e */
[----:B------:R-:W-:Y:S02]  /*3250*/  USHF.R.U32.HI UR13, URZ, 0x4, UR13 ;  /* 0x000000043f0d7899 */ /* 0x000fe4000801160d */
[----:B------:R-:W-:-:S02]  /*3260*/  USGXT.U32 UR14, UR14, 0xe ;  /* 0x0000000e0e0e789a */ /* 0x000fc40008000000 */
[----:B------:R-:W-:Y:S02]  /*3270*/  USGXT.U32 UR13, UR13, 0xe ;  /* 0x0000000e0d0d789a */ /* 0x000fe40008000000 */
[----:B------:R-:W-:Y:S02]  /*3280*/  ULOP3.LUT UR26, UR14, 0x4000000, URZ, 0xfc, !UPT ;  /* 0x040000000e1a7892 */ /* 0x000fe4000f8efc3f */
[----:B------:R-:W-:Y:S01]  /*3290*/  ULOP3.LUT UR24, UR13, 0x8000000, URZ, 0xfc, !UPT ;  /* 0x080000000d187892 */ /* 0x000fe2000f8efc3f */
[----:B------:R-:W-:Y:S01]  /*32a0*/  UMOV UR27, 0x40000040 ;  /* 0x40000040001b7882 */ /* 0x000fe20000000000 */
[----:B------:R-:W-:Y:S01]  /*32b0*/  UMOV UR25, 0x40000040 ;  /* 0x4000004000197882 */ /* 0x000fe20000000000 */
[----:B------:R-:W-:Y:S02]  /*32c0*/  UIADD3 UR14, UR12, 0x2800, URZ ;  /* 0x000028000c0e7890 */ /* 0x000fe4000fffe03f */
[----:B------:R-:W-:Y:S02]  /*32d0*/  UIADD3 UR13, UR9, 0x8020, URZ ;  /* 0x00008020090d7890 */ /* 0x000fe4000fffe03f */
[----:B------:R-:W-:-:S02]  /*32e0*/  USHF.R.U32.HI UR14, URZ, 0x4, UR14 ;  /* 0x000000043f0e7899 */ /* 0x000fc4000801160e */
[----:B------:R-:W-:Y:S02]  /*32f0*/  USHF.R.U32.HI UR13, URZ, 0x4, UR13 ;  /* 0x000000043f0d7899 */ /* 0x000fe4000801160d */
[----:B------:R-:W-:Y:S02]  /*3300*/  USGXT.U32 UR14, UR14, 0xe ;  /* 0x0000000e0e0e789a */ /* 0x000fe40008000000 */
[----:B------:R-:W-:Y:S01]  /*3310*/  USGXT.U32 UR13, UR13, 0xe ;  /* 0x0000000e0d0d789a */ /* 0x000fe20008000000 */
[----:B------:R-:W-:Y:S01]  /*3320*/  HGMMA.64x64x16.F32 R120, gdesc[UR36].tnspB, R120 ;  /* 0x40e00000247879f0 */ /* 0x000fe20008700878 */
[----:B------:R-:W-:Y:S02]  /*3330*/  ULOP3.LUT UR22, UR14, 0x4000000, URZ, 0xfc, !UPT ;  /* 0x040000000e167892 */ /* 0x000fe4000f8efc3f */
[----:B------:R-:W-:Y:S01]  /*3340*/  ULOP3.LUT UR20, UR13, 0x8000000, URZ, 0xfc, !UPT ;  /* 0x080000000d147892 */ /* 0x000fe2000f8efc3f */
[----:B------:R-:W-:Y:S01]  /*3350*/  UMOV UR23, 0x40000040 ;  /* 0x4000004000177882 */ /* 0x000fe20000000000 */
[----:B------:R-:W-:Y:S01]  /*3360*/  UMOV UR21, 0x40000040 ;  /* 0x4000004000157882 */ /* 0x000fe20000000000 */
[----:B------:R-:W-:-:S02]  /*3370*/  UIADD3 UR14, UR12, 0x3000, URZ ;  /* 0x000030000c0e7890 */ /* 0x000fc4000fffe03f */
[----:B------:R-:W-:Y:S02]  /*3380*/  UIADD3 UR13, UR9, 0x8040, URZ ;  /* 0x00008040090d7890 */ /* 0x000fe4000fffe03f */
[----:B------:R-:W-:Y:S02]  /*3390*/  USHF.R.U32.HI UR14, URZ, 0x4, UR14 ;  /* 0x000000043f0e7899 */ /* 0x000fe4000801160e */
[----:B------:R-:W-:Y:S02]  /*33a0*/  USHF.R.U32.HI UR13, URZ, 0x4, UR13 ;  /* 0x000000043f0d7899 */ /* 0x000fe4000801160d */
[----:B------:R-:W-:Y:S02]  /*33b0*/  USGXT.U32 UR14, UR14, 0xe ;  /* 0x0000000e0e0e789a */ /* 0x000fe40008000000 */
[----:B------:R-:W-:Y:S02]  /*33c0*/  USGXT.U32 UR13, UR13, 0xe ;  /* 0x0000000e0d0d789a */ /* 0x000fe40008000000 */
[----:B------:R-:W-:-:S02]  /*33d0*/  ULOP3.LUT UR18, UR14, 0x4000000, URZ, 0xfc, !UPT ;  /* 0x040000000e127892 */ /* 0x000fc4000f8efc3f */
[----:B------:R-:W-:Y:S01]  /*33e0*/  ULOP3.LUT UR16, UR13, 0x8000000, URZ, 0xfc, !UPT ;  /* 0x080000000d107892 */ /* 0x000fe2000f8efc3f */
[----:B------:R-:W-:Y:S01]  /*33f0*/  UMOV UR19, 0x40000040 ;  /* 0x4000004000137882 */ /* 0x000fe20000000000 */
[----:B------:R-:W-:Y:S01]  /*3400*/  UMOV UR17, 0x40000040 ;  /* 0x4000004000117882 */ /* 0x000fe20000000000 */
[----:B------:R-:W-:Y:S02]  /*3410*/  UIADD3 UR13, UR12, 0x3800, URZ ;  /* 0x000038000c0d7890 */ /* 0x000fe4000fffe03f */
[----:B------:R-:W-:Y:S02]  /*3420*/  UIADD3 UR12, UR9, 0x8060, URZ ;  /* 0x00008060090c7890 */ /* 0x000fe4000fffe03f */
[----:B------:R-:W-:Y:S02]  /*3430*/  UIADD3 UR14, UR9, 0x2000, URZ ;  /* 0x00002000090e7890 */ /* 0x000fe4000fffe03f */
[----:B------:R-:W-:Y:S02]  /*3440*/  USHF.R.U32.HI UR13, URZ, 0x4, UR13 ;  /* 0x000000043f0d7899 */ /* 0x000fe4000801160d */
[----:B------:R-:W-:-:S02]  /*3450*/  USHF.R.U32.HI UR12, URZ, 0x4, UR12 ;  /* 0x000000043f0c7899 */ /* 0x000fc4000801160c */
[----:B------:R-:W-:Y:S02]  /*3460*/  USHF.R.U32.HI UR14, URZ, 0x4, UR14 ;  /* 0x000000043f0e7899 */ /* 0x000fe4000801160e */
[----:B------:R-:W-:Y:S02]  /*3470*/  USGXT.U32 UR13, UR13, 0xe ;  /* 0x0000000e0d0d789a */ /* 0x000fe40008000000 */
[----:B------:R-:W-:Y:S02]  /*3480*/  USGXT.U32 UR12, UR12, 0xe ;  /* 0x0000000e0c0c789a */ /* 0x000fe40008000000 */
[----:B------:R-:W-:Y:S02]  /*3490*/  USGXT.U32 UR14, UR14, 0xe ;  /* 0x0000000e0e0e789a */ /* 0x000fe40008000000 */
[----:B------:R-:W-:Y:S02]  /*34a0*/  ULOP3.LUT UR13, UR13, 0x4000000, URZ, 0xfc, !UPT ;  /* 0x040000000d0d7892 */ /* 0x000fe4000f8efc3f */
[----:B------:R-:W-:-:S02]  /*34b0*/  ULOP3.LUT UR12, UR12, 0x8000000, URZ, 0xfc, !UPT ;  /* 0x080000000c0c7892 */ /* 0x000fc4000f8efc3f */
[----:B------:R-:W-:Y:S01]  /*34c0*/  ULOP3.LUT UR40, UR14, 0x8000000, URZ, 0xfc, !UPT ;  /* 0x080000000e287892 */ /* 0x000fe2000f8efc3f */
[----:B------:R-:W-:Y:S02]  /*34d0*/  UMOV UR15, 0x40000040 ;  /* 0x40000040000f7882 */ /* 0x000fe40000000000 */
[----:B------:R-:W-:Y:S01]  /*34e0*/  UMOV UR14, UR13 ;  /* 0x0000000d000e7c82 */ /* 0x000fe20008000000 */
[----:B------:R-:W-:Y:S01]  /*34f0*/  UMOV UR13, 0x40000040 ;  /* 0x40000040000d7882 */ /* 0x000fe20000000000 */
[----:B------:R-:W-:Y:S01]  /*3500*/  UMOV UR41, 0x40000040 ;  /* 0x4000004000297882 */ /* 0x000fe20000000000 */
[----:B------:R-:W-:Y:S01]  /*3510*/  UMOV UR37, 0x40000040 ;  /* 0x4000004000257882 */ /* 0x000fe20000000000 */
[----:B------:R-:W-:Y:S02]  /*3520*/  UIADD3 UR8, UR8, 0x1, URZ ;  /* 0x0000000108087890 */ /* 0x000fe4000fffe03f */
[----:B------:R-:W-:Y:S02]  /*3530*/  UIADD3 UR4, UR4, 0x1, URZ ;  /* 0x0000000104047890 */ /* 0x000fe4000fffe03f */
[----:B------:R-:W-:-:S04]  /*3540*/  UISETP.GT.AND UP0, UPT, UR8, 0x3, UPT ;  /* 0x000000030800788c */ /* 0x000fc8000bf04270 */
[----:B------:R-:W-:Y:S02]  /*3550*/  USEL UR8, UR8, URZ, !UP0 ;  /* 0x0000003f08087287 */ /* 0x000fe4000c000000 */
[----:B------:R-:W-:Y:S01]  /*3560*/  UISETP.NE.AND UP0, UPT, UR11, UR4, UPT ;  /* 0x000000040b00728c */ /* 0x000fe2000bf05270 */
[----:B------:R-:W-:Y:S01]  /*3570*/  HGMMA.64x64x16.F32 R120, gdesc[UR32].tnspB, R120 ;  /* 0x40e00000207879f0 */ /* 0x000fe20008700878 */
[----:B------:R-:W-:-:S03]  /*3580*/  UMOV UR33, 0x40000040 ;  /* 0x4000004000217882 */ /* 0x000fc60000000000 */
        /* <DEDUP_REMOVED lines=9> */
[----:B------:R-:W-:Y:S02]  /*3620*/  UIADD3 UR12, UR9, 0x2020, URZ ;  /* 0x00002020090c7890 */ /* 0x000fe4000fffe03f */
[----:B------:R-:W-:Y:S01]  /*3630*/  UIADD3 UR13, UR9, 0x4000, URZ ;  /* 0x00004000090d7890 */ /* 0x000fe2000fffe03f */
[----:B------:R-:W-:Y:S01]  /*3640*/  HGMMA.64x64x16.F32 R88, gdesc[UR40].tnspB, R88 ;  /* 0x40e00000285879f0 */ /* 0x000fe20008700858 */
[----:B------:R-:W-:Y:S02]  /*3650*/  USHF.R.U32.HI UR12, URZ, 0x4, UR12 ;  /* 0x000000043f0c7899 */ /* 0x000fe4000801160c */
[----:B------:R-:W-:Y:S02]  /*3660*/  USHF.R.U32.HI UR13, URZ, 0x4, UR13 ;  /* 0x000000043f0d7899 */ /* 0x000fe4000801160d */
[----:B------:R-:W-:Y:S02]  /*3670*/  USGXT.U32 UR12, UR12, 0xe ;  /* 0x0000000e0c0c789a */ /* 0x000fe40008000000 */
[----:B------:R-:W-:-:S02]  /*3680*/  USGXT.U32 UR13, UR13, 0xe ;  /* 0x0000000e0d0d789a */ /* 0x000fc40008000000 */
[----:B------:R-:W-:Y:S02]  /*3690*/  ULOP3.LUT UR36, UR12, 0x8000000, URZ, 0xfc, !UPT ;  /* 0x080000000c247892 */ /* 0x000fe4000f8efc3f */
[----:B------:R-:W-:Y:S02]  /*36a0*/  UIADD3 UR12, UR9, 0x2040, URZ ;  /* 0x00002040090c7890 */ /* 0x000fe4000fffe03f */
[----:B------:R-:W-:Y:S02]  /*36b0*/  ULOP3.LUT UR40, UR13, 0x8000000, URZ, 0xfc, !UPT ;  /* 0x080000000d287892 */ /* 0x000fe4000f8efc3f */
[----:B------:R-:W-:Y:S01]  /*36c0*/  USHF.R.U32.HI UR12, URZ, 0x4, UR12 ;  /* 0x000000043f0c7899 */ /* 0x000fe2000801160c */
[----:B------:R-:W-:Y:S01]  /*36d0*/  UMOV UR13, 0x40000040 ;  /* 0x40000040000d7882 */ /* 0x000fe20000000000 */
[----:B------:R-:W-:Y:S02]  /*36e0*/  UMOV UR41, 0x40000040 ;  /* 0x4000004000297882 */ /* 0x000fe40000000000 */
[----:B------:R-:W-:-:S04]  /*36f0*/  USGXT.U32 UR12, UR12, 0xe ;  /* 0x0000000e0c0c789a */ /* 0x000fc80008000000 */
[----:B------:R-:W-:Y:S02]  /*3700*/  ULOP3.LUT UR32, UR12, 0x8000000, URZ, 0xfc, !UPT ;  /* 0x080000000c207892 */ /* 0x000fe4000f8efc3f */
[----:B------:R-:W-:-:S04]  /*3710*/  UIADD3 UR12, UR9, 0x2060, URZ ;  /* 0x00002060090c7890 */ /* 0x000fc8000fffe03f */
[----:B------:R-:W-:-:S04]  /*3720*/  USHF.R.U32.HI UR12, URZ, 0x4, UR12 ;  /* 0x000000043f0c7899 */ /* 0x000fc8000801160c */
        /* <DEDUP_REMOVED lines=12> */
[----:B------:R-:W-:Y:S01]  /*37f0*/  USGXT.U32 UR12, UR12, 0xe ;  /* 0x0000000e0c0c789a */ /* 0x000fe20008000000 */
[----:B------:R-:W-:Y:S01]  /*3800*/  HGMMA.64x64x16.F32 R88, gdesc[UR36].tnspB, R88 ;  /* 0x40e00000245879f0 */ /* 0x000fe20008700858 */
[----:B------:R-:W-:Y:S02]  /*3810*/  UMOV UR37, 0x40000040 ;  /* 0x4000004000257882 */ /* 0x000fe40000000000 */
[----:B------:R-:W-:Y:S02]  /*3820*/  ULOP3.LUT UR16, UR12, 0x8000000, URZ, 0xfc, !UPT ;  /* 0x080000000c107892 */ /* 0x000fe4000f8efc3f */
[----:B------:R-:W-:-:S04]  /*3830*/  UIADD3 UR12, UR9, 0xa060, URZ ;  /* 0x0000a060090c7890 */ /* 0x000fc8000fffe03f */
[----:B------:R-:W-:-:S04]  /*3840*/  USHF.R.U32.HI UR12, URZ, 0x4, UR12 ;  /* 0x000000043f0c7899 */ /* 0x000fc8000801160c */
[----:B------:R-:W-:-:S04]  /*3850*/  USGXT.U32 UR12, UR12, 0xe ;  /* 0x0000000e0c0c789a */ /* 0x000fc80008000000 */
[----:B------:R-:W-:Y:S01]  /*3860*/  ULOP3.LUT UR12, UR12, 0x8000000, URZ, 0xfc, !UPT ;  /* 0x080000000c0c7892 */ /* 0x000fe2000f8efc3f */
        /* <DEDUP_REMOVED lines=59> */
[----:B------:R-:W-:Y:S01]  /*3c20*/  UIADD3 UR12, UR9, 0x6020, URZ ;  /* 0x00006020090c7890 */ /* 0x000fe2000fffe03f */
[----:B------:R-:W-:Y:S02]  /*3c30*/  UMOV UR13, 0x40000040 ;  /* 0x40000040000d7882 */ /* 0x000fe40000000000 */
[----:B------:R-:W-:Y:S01]  /*3c40*/  HGMMA.64x64x16.F32 R24, gdesc[UR40].tnspB, R24 ;  /* 0x40e00000281879f0 */ /* 0x000fe20008700818 */
        /* <DEDUP_REMOVED lines=19> */
[----:B------:R-:W-:Y:S02]  /*3d80*/  UIADD3 UR12, UR9, 0xe040, URZ ;  /* 0x0000e040090c7890 */ /* 0x000fe4000fffe03f */
[----:B------:R-:W-:Y:S02]  /*3d90*/  UIADD3 UR9, UR9, 0xe060, URZ ;  /* 0x0000e06009097890 */ /* 0x000fe4000fffe03f */
[----:B------:R-:W-:Y:S02]  /*3da0*/  USHF.R.U32.HI UR12, URZ, 0x4, UR12 ;  /* 0x000000043f0c7899 */ /* 0x000fe4000801160c */
[----:B------:R-:W-:Y:S02]  /*3db0*/  USHF.R.U32.HI UR9, URZ, 0x4, UR9 ;  /* 0x000000043f097899 */ /* 0x000fe40008011609 */
[----:B------:R-:W-:Y:S01]  /*3dc0*/  USGXT.U32 UR12, UR12, 0xe ;  /* 0x0000000e0c0c789a */ /* 0x000fe20008000000 */
[----:B------:R-:W-:Y:S01]  /*3dd0*/  HGMMA.64x64x16.F32 R24, gdesc[UR36].tnspB, R24 ;  /* 0x40e00000241879f0 */ /* 0x000fe20008700818 */
[----:B------:R-:W-:-:S02]  /*3de0*/  USGXT.U32 UR9, UR9, 0xe ;  /* 0x0000000e0909789a */ /* 0x000fc40008000000 */
[----:B------:R-:W-:Y:S02]  /*3df0*/  ULOP3.LUT UR16, UR12, 0x8000000, URZ, 0xfc, !UPT ;  /* 0x080000000c107892 */ /* 0x000fe4000f8efc3f */
[----:B------:R-:W-:Y:S02]  /*3e00*/  ULOP3.LUT UR12, UR9, 0x8000000, URZ, 0xfc, !UPT ;  /* 0x08000000090c7892 */ /* 0x000fe4000f8efc3f */
[----:B------:R-:W-:-:S06]  /*3e10*/  ULEA UR9, UR8, UR45, 0x10 ;  /* 0x0000002d08097291 */ /* 0x000fcc000f8e803f */
[----:B------:R-:W-:Y:S02]  /*3e20*/  LEA R5, R210, UR9, 0x1 ;  /* 0x00000009d2057c11 */ /* 0x000fe4000f8e08ff */
[----:B------:R-:W-:Y:S02]  /*3e30*/  LEA R7, R209, UR9, 0x1 ;  /* 0x00000009d1077c11 */ /* 0x000fe4000f8e08ff */
[----:B------:R-:W-:Y:S02]  /*3e40*/  LEA R9, R162, UR9, 0x1 ;  /* 0x00000009a2097c11 */ /* 0x000fe4000f8e08ff */
[----:B------:R-:W-:Y:S02]  /*3e50*/  LEA R11, R208, UR9, 0x1 ;  /* 0x00000009d00b7c11 */ /* 0x000fe4000f8e08ff */
[----:B------:R-:W-:Y:S02]  /*3e60*/  LEA R13, R161, UR9, 0x1 ;  /* 0x00000009a10d7c11 */ /* 0x000fe4000f8e08ff */
[----:B------:R-:W-:-:S02]  /*3e70*/  LEA R15, R207, UR9, 0x1 ;  /* 0x00000009cf0f7c11 */ /* 0x000fc4000f8e08ff */
[----:B------:R-:W-:Y:S02]  /*3e80*/  LEA R223, R160, UR9, 0x1 ;  /* 0x00000009a0df7c11 */ /* 0x000fe4000f8e08ff */
[----:B------:R-:W-:Y:S02]  /*3e90*/  LEA R225, R206, UR9, 0x1 ;  /* 0x00000009cee17c11 */ /* 0x000fe4000f8e08ff */
[----:B------:R-:W-:Y:S01]  /*3ea0*/  LEA R227, R159, UR9, 0x1 ;  /* 0x000000099fe37c11 */ /* 0x000fe2000f8e08ff */
[----:B------:R-:W-:Y:S04]  /*3eb0*/  HGMMA.64x64x16.F32 R24, gdesc[UR32].tnspB, R24 ;  /* 0x40e00000201879f0 */ /* 0x000fe80008700818 */
[----:B------:R-:W-:Y:S04]  /*3ec0*/  HGMMA.64x64x16.F32 R24, gdesc[UR28].tnspB, R24 ;  /* 0x40e000001c1879f0 */ /* 0x000fe80008700818 */
[----:B------:R-:W-:Y:S04]  /*3ed0*/  HGMMA.64x64x16.F32 R24, gdesc[UR24].tnspB, R24 ;  /* 0x40e00000181879f0 */ /* 0x000fe80008700818 */
[----:B------:R-:W-:Y:S04]  /*3ee0*/  HGMMA.64x64x16.F32 R24, gdesc[UR20].tnspB, R24 ;  /* 0x40e00000141879f0 */ /* 0x000fe80008700818 */
[----:B------:R-:W-:Y:S04]  /*3ef0*/  HGMMA.64x64x16.F32 R24, gdesc[UR16].tnspB, R24 ;  /* 0x40e00000101879f0 */ /* 0x000fe80008700818 */
[----:B------:R-:W-:Y:S03]  /*3f00*/  HGMMA.64x64x16.F32 R24, gdesc[UR12].tnspB, R24, gsb0 ;  /* 0x40e000000c1879f0 */ /* 0x000fe60008000818 */
[----:B------:R-:W-:-:S02]  /*3f10*/  WARPGROUP.DEPBAR.LE gsb0, 0x1 ;  /* 0x00008000000079c5 */ /* 0x000fc40000010100 */
[----:B------:R-:W-:Y:S06]  /*3f20*/  BAR.SYNC.DEFER_BLOCKING 0x0 ;  /* 0x0000000000007b1d */ /* 0x000fec0000010000 */
[----:B------:R-:W-:Y:S01]  /*3f30*/  @!PT LDS RZ, [RZ] ;  /* 0x00000000fffff984 */ /* 0x000fe20000000800 */
[----:B------:R-:W-:Y:S01]  /*3f40*/  @!PT LDS RZ, [RZ] ;  /* 0x00000000fffff984 */ /* 0x000fe20000000800 */
[----:B------:R-:W-:Y:S01]  /*3f50*/  @!PT LDS RZ, [RZ] ;  /* 0x00000000fffff984 */ /* 0x000fe20000000800 */
[----:B------:R1:W-:Y:S04]  /*3f60*/  LDGSTS.E.BYPASS.128 [R5], desc[UR46][R2.64], P2 ;  /* 0x0000000002057fae */ /* 0x0003e80009101c6e */
[----:B------:R2:W-:Y:S04]  /*3f70*/  LDGSTS.E.BYPASS.128 [R7], desc[UR46][R2.64], P2 ;  /* 0x0000000002077fae */ /* 0x0005e80009101c6e */
[----:B------:R3:W-:Y:S04]  /*3f80*/  LDGSTS.E.BYPASS.128 [R9], desc[UR46][R2.64], P2 ;  /* 0x0000000002097fae */ /* 0x0007e80009101c6e */
[----:B------:R4:W-:Y:S01]  /*3f90*/  LDGSTS.E.BYPASS.128 [R11], desc[UR46][R2.64], P2 ;  /* 0x00000000020b7fae */ /* 0x0009e20009101c6e */
[----:B-1----:R-:W-:-:S03]  /*3fa0*/  LEA R5, R205, UR9, 0x1 ;  /* 0x00000009cd057c11 */ /* 0x002fc6000f8e08ff */
[----:B------:R1:W-:Y:S01]  /*3fb0*/  LDGSTS.E.BYPASS.128 [R13], desc[UR46][R2.64], P2 ;  /* 0x00000000020d7fae */ /* 0x0003e20009101c6e */
[----:B--2---:R-:W-:-:S03]  /*3fc0*/  LEA R7, R158, UR9, 0x1 ;  /* 0x000000099e077c11 */ /* 0x004fc6000f8e08ff */
[----:B------:R2:W-:Y:S01]  /*3fd0*/  LDGSTS.E.BYPASS.128 [R15], desc[UR46][R2.64], P2 ;  /* 0x00000000020f7fae */ /* 0x0005e20009101c6e */
[----:B---3--:R-:W-:-:S03]  /*3fe0*/  LEA R9, R204, UR9, 0x1 ;  /* 0x00000009cc097c11 */ /* 0x008fc6000f8e08ff */
[----:B------:R3:W-:Y:S01]  /*3ff0*/  LDGSTS.E.BYPASS.128 [R223], desc[UR46][R2.64], P2 ;  /* 0x0000000002df7fae */ /* 0x0007e20009101c6e */
[----:B----4-:R-:W-:-:S03]  /*4000*/  LEA R11, R157, UR9, 0x1 ;  /* 0x000000099d0b7c11 */ /* 0x010fc6000f8e08ff */
        /* <DEDUP_REMOVED lines=37> */
[----:B---3--:R-:W-:Y:S01]  /*4260*/  LEA R13, R16, UR9, 0x1 ;  /* 0x00000009100d7c11 */ /* 0x008fe2000f8e08ff */
[----:B------:R-:W-:Y:S02]  /*4270*/  ULEA UR9, UR8, UR44, 0xe ;  /* 0x0000002c08097291 */ /* 0x000fe4000f8e703f */
[----:B------:R3:W-:Y:S04]  /*4280*/  LDGSTS.E.BYPASS.128 [R225], desc[UR46][R2.64], P2 ;  /* 0x0000000002e17fae */ /* 0x0007e80009101c6e */
[----:B------:R5:W-:Y:S01]  /*4290*/  LDGSTS.E.BYPASS.128 [R7], desc[UR46][R2.64], P2 ;  /* 0x0000000002077fae */ /* 0x000be20009101c6e */
[----:B----4-:R-:W-:Y:S02]  /*42a0*/  LEA R15, R154, UR9, 0x1 ;  /* 0x000000099a0f7c11 */ /* 0x010fe4000f8e08ff */
[----:B-1----:R-:W-:Y:S01]  /*42b0*/  LEA R223, R153, UR9, 0x1 ;  /* 0x0000000999df7c11 */ /* 0x002fe2000f8e08ff */
[----:B------:R1:W-:Y:S01]  /*42c0*/  LDGSTS.E.BYPASS.128 [R227], desc[UR46][R2.64], P2 ;  /* 0x0000000002e37fae */ /* 0x0003e20009101c6e */
[----:B--2---:R-:W-:Y:S01]  /*42d0*/  IMAD.X R5, R170, 0x1, R217, P6 ;  /* 0x00000001aa057824 */ /* 0x004fe200030e06d9 */
[----:B------:R-:W-:-:S02]  /*42e0*/  PLOP3.LUT P6, PT, PT, PT, UP1, 0x40, 0x0 ;  /* 0x000000000000781c */ /* 0x000fc40003fce818 */
[----:B------:R2:W-:Y:S01]  /*42f0*/  LDGSTS.E.BYPASS.128 [R9], desc[UR46][R2.64], P2 ;  /* 0x0000000002097fae */ /* 0x0005e20009101c6e */
[----:B---3--:R-:W-:Y:S02]  /*4300*/  LEA R225, R152, UR9, 0x1 ;  /* 0x0000000998e17c11 */ /* 0x008fe4000f8e08ff */
[----:B------:R-:W-:Y:S01]  /*4310*/  LEA R229, R20, UR9, 0x1 ;  /* 0x0000000914e57c11 */ /* 0x000fe2000f8e08ff */
[----:B------:R3:W-:Y:S01]  /*4320*/  LDGSTS.E.BYPASS.128 [R11], desc[UR46][R2.64], P2 ;  /* 0x00000000020b7fae */ /* 0x0007e20009101c6e */
[----:B-----5:R-:W-:Y:S02]  /*4330*/  SEL R7, R6, RZ, P5 ;  /* 0x000000ff06077207 */ /* 0x020fe40002800000 */
[----:B------:R-:W-:Y:S01]  /*4340*/  IADD3 R6, P5, R168, R215, RZ ;  /* 0x000000d7a8067210 */ /* 0x000fe20007fbe0ff */
[----:B------:R-:W-:Y:S01]  /*4350*/  LDGSTS.E.BYPASS.128 [R13], desc[UR46][R2.64], P2 ;  /* 0x00000000020d7fae */ /* 0x000fe20009101c6e */
[----:B------:R-:W-:Y:S02]  /*4360*/  ISETP.NE.U32.AND P2, PT, R7, RZ, PT ;  /* 0x000000ff0700720c */ /* 0x000fe40003f45070 */
[----:B-1----:R-:W-:Y:S01]  /*4370*/  LEA R227, R23, UR9, 0x1 ;  /* 0x0000000917e37c11 */ /* 0x002fe2000f8e08ff */
[----:B------:R-:W-:Y:S01]  /*4380*/  IMAD.X R7, R170, 0x1, R213, P5 ;  /* 0x00000001aa077824 */ /* 0x000fe200028e06d5 */
[----:B--2---:R-:W-:Y:S01]  /*4390*/  LEA R9, R155, UR9, 0x1 ;  /* 0x000000099b097c11 */ /* 0x004fe2000f8e08ff */
[----:B------:R-:W0:Y:S01]  /*43a0*/  LDGDEPBAR ;  /* 0x00000000000079af */ /* 0x000e220000000000 */
[----:B------:R-:W-:-:S03]  /*43b0*/  IADD3 R10, P5, R168, R211, RZ ;  /* 0x000000d3a80a7210 */ /* 0x000fc60007fbe0ff */
[----:B------:R1:W-:Y:S01]  /*43c0*/  LDGSTS.E.BYPASS.128 [R9], desc[UR46][R4.64], P4 ;  /* 0x0000000004097fae */ /* 0x0003e2000a101c6e */
[----:B------:R-:W-:Y:S01]  /*43d0*/  ISETP.GE.AND P4, PT, R174, UR6, PT ;  /* 0x00000006ae007c0c */ /* 0x000fe2000bf86270 */
[----:B---3--:R-:W-:Y:S01]  /*43e0*/  IMAD.X R11, R170, 0x1, R189, P5 ;  /* 0x00000001aa0b7824 */ /* 0x008fe200028e06bd */
[----:B------:R-:W-:Y:S01]  /*43f0*/  PLOP3.LUT P5, PT, PT, PT, UP1, 0x40, 0x0 ;  /* 0x000000000000781c */ /* 0x000fe20003fae818 */
[----:B------:R2:W-:Y:S01]  /*4400*/  LDGSTS.E.BYPASS.128 [R15], desc[UR46][R6.64], P3 ;  /* 0x00000000060f7fae */ /* 0x0005e20009901c6e */
[----:B------:R-:W-:Y:S02]  /*4410*/  ISETP.GE.AND P3, PT, R172, UR6, PT ;  /* 0x00000006ac007c0c */ /* 0x000fe4000bf66270 */
[----:B------:R-:W-:Y:S01]  /*4420*/  SEL R8, RZ, 0x10, P4 ;  /* 0x00000010ff087807 */ /* 0x000fe20002000000 */
[----:B------:R3:W-:Y:S01]  /*4430*/  LDGSTS.E.BYPASS.128 [R223], desc[UR46][R10.64], P0 ;  /* 0x000000000adf7fae */ /* 0x0007e20008101c6e */
[----:B------:R-:W-:Y:S02]  /*4440*/  IADD3 R12, P4, R168, R187, RZ ;  /* 0x000000bba80c7210 */ /* 0x000fe40007f9e0ff */
[----:B------:R-:W-:-:S02]  /*4450*/  SEL R8, R8, RZ, P6 ;  /* 0x000000ff08087207 */ /* 0x000fc40003000000 */
[----:B-1----:R-:W-:Y:S01]  /*4460*/  SEL R4, RZ, 0x10, P3 ;  /* 0x00000010ff047807 */ /* 0x002fe20001800000 */
[----:B------:R-:W-:Y:S01]  /*4470*/  IMAD.X R13, R170, 0x1, R185, P4 ;  /* 0x00000001aa0d7824 */ /* 0x000fe200020e06b9 */
[----:B------:R-:W-:Y:S01]  /*4480*/  ISETP.GE.AND P3, PT, R163, UR6, PT ;  /* 0x00000006a3007c0c */ /* 0x000fe2000bf66270 */
[----:B------:R-:W-:Y:S01]  /*4490*/  UIADD3 UR6, UR6, -0x80, URZ ;  /* 0xffffff8006067890 */ /* 0x000fe2000fffe03f */
[----:B------:R-:W-:Y:S02]  /*44a0*/  SEL R4, R4, RZ, P5 ;  /* 0x000000ff04047207 */ /* 0x000fe40002800000 */
[----:B------:R-:W-:Y:S01]  /*44b0*/  PLOP3.LUT P5, PT, PT, PT, UP1, 0x40, 0x0 ;  /* 0x000000000000781c */ /* 0x000fe20003fae818 */
[----:B------:R1:W-:Y:S01]  /*44c0*/  LDGSTS.E.BYPASS.128 [R225], desc[UR46][R12.64], P1 ;  /* 0x000000000ce17fae */ /* 0x0003e20008901c6e */
[----:B------:R-:W-:Y:S02]  /*44d0*/  SEL R5, RZ, 0x10, P3 ;  /* 0x00000010ff057807 */ /* 0x000fe40001800000 */
[----:B------:R-:W-:-:S02]  /*44e0*/  ISETP.NE.U32.AND P3, PT, R4, RZ, PT ;  /* 0x000000ff0400720c */ /* 0x000fc40003f65070 */
[----:B------:R-:W-:Y:S02]  /*44f0*/  IADD3 R4, P6, R168, R183, RZ ;  /* 0x000000b7a8047210 */ /* 0x000fe40007fde0ff */
[----:B------:R-:W-:Y:S02]  /*4500*/  SEL R5, R5, RZ, P5 ;  /* 0x000000ff05057207 */ /* 0x000fe40002800000 */
[----:B------:R-:W-:Y:S02]  /*4510*/  ISETP.NE.U32.AND P4, PT, R8, RZ, PT ;  /* 0x000000ff0800720c */ /* 0x000fe40003f85070 */
[----:B------:R-:W-:Y:S01]  /*4520*/  ISETP.NE.U32.AND P0, PT, R5, RZ, PT ;  /* 0x000000ff0500720c */ /* 0x000fe20003f05070 */
[----:B------:R-:W-:Y:S01]  /*4530*/  IMAD.X R5, R170, 0x1, R181, P6 ;  /* 0x00000001aa057824 */ /* 0x000fe200030e06b5 */
[C---:B--2---:R-:W-:Y:S02]  /*4540*/  IADD3 R6, P1, R168.reuse, R169, RZ ;  /* 0x000000a9a8067210 */ /* 0x044fe40007f3e0ff */
[----:B------:R-:W-:-:S02]  /*4550*/  IADD3 R8, P5, R168, R171, RZ ;  /* 0x000000aba8087210 */ /* 0x000fc40007fbe0ff */
[----:B------:R2:W-:Y:S01]  /*4560*/  LDGSTS.E.BYPASS.128 [R227], desc[UR46][R4.64], P2 ;  /* 0x0000000004e37fae */ /* 0x0005e20009101c6e */
[----:B------:R-:W-:Y:S01]  /*4570*/  IADD3 R14, P2, R168, R173, RZ ;  /* 0x000000ada80e7210 */ /* 0x000fe20007f5e0ff */
[----:B------:R-:W-:Y:S01]  /*4580*/  IMAD.X R7, R170, 0x1, R179, P1 ;  /* 0x00000001aa077824 */ /* 0x000fe200008e06b3 */
[----:B---3--:R-:W-:Y:S01]  /*4590*/  LEA R11, R22, UR9, 0x1 ;  /* 0x00000009160b7c11 */ /* 0x008fe2000f8e08ff */
[C---:B------:R-:W-:Y:S01]  /*45a0*/  IMAD.X R9, R170.reuse, 0x1, R177, P5 ;  /* 0x00000001aa097824 */ /* 0x040fe200028e06b1 */
[----:B------:R-:W-:Y:S01]  /*45b0*/  LEA R223, R21, UR9, 0x1 ;  /* 0x0000000915df7c11 */ /* 0x000fe2000f8e08ff */
[----:B------:R-:W-:Y:S01]  /*45c0*/  IMAD.X R15, R170, 0x1, R175, P2 ;  /* 0x00000001aa0f7824 */ /* 0x000fe200010e06af */
[----:B------:R-:W-:Y:S01]  /*45d0*/  PLOP3.LUT P2, PT, PT, PT, UP0, 0x80, 0x0 ;  /* 0x000000000000781c */ /* 0x000fe20003f4f008 */
[----:B------:R2:W-:Y:S01]  /*45e0*/  LDGSTS.E.BYPASS.128 [R11], desc[UR46][R6.64], P4 ;  /* 0x00000000060b7fae */ /* 0x0005e2000a101c6e */
[----:B------:R-:W-:-:S03]  /*45f0*/  IADD3 R10, P1, R2, 0x100, RZ ;  /* 0x00000100020a7810 */ /* 0x000fc60007f3e0ff */
[----:B------:R2:W-:Y:S02]  /*4600*/  LDGSTS.E.BYPASS.128 [R223], desc[UR46][R8.64], P3 ;  /* 0x0000000008df7fae */ /* 0x0005e40009901c6e */
[----:B-1----:R-:W-:Y:S02]  /*4610*/  IMAD.X R225, RZ, RZ, R3, P1 ;  /* 0x000000ffffe17224 */ /* 0x002fe400008e0603 */
[----:B------:R2:W-:Y:S01]  /*4620*/  LDGSTS.E.BYPASS.128 [R229], desc[UR46][R14.64], P0 ;  /* 0x000000000ee57fae */ /* 0x0005e20008101c6e */
[----:B------:R-:W-:-:S03]  /*4630*/  LEA R168, P0, R17, R168, 0x1 ;  /* 0x000000a811a87211 */ /* 0x000fc600078008ff */
[----:B------:R-:W0:Y:S02]  /*4640*/  LDGDEPBAR ;  /* 0x00000000000079af */ /* 0x000e240000000000 */
[----:B------:R-:W-:Y:S01]  /*4650*/  IMAD.X R170, R170, 0x1, R219, P0 ;  /* 0x00000001aaaa7824 */ /* 0x000fe200000e06db */
[----:B------:R-:W-:Y:S07]  /*4660*/  @P2 BRA `(.L_x_1) ;  /* 0xffffffe400b02947 */ /* 0x000fee000383ffff */
.L_x_0:
[----:B------:R-:W-:Y:S02]  /*4670*/  WARPGROUP.DEPBAR.LE gsb0, 0x0 ;  /* 0x00008000000079c5 */ /* 0x000fe40000010000 */
[----:B------:R-:W-:-:S04]  /*4680*/  DEPBAR.LE SB0, 0x0 ;  /* 0x000080000000791a */ /* 0x000fc80000000000 */
[----:B--2---:R-:W-:Y:S01]  /*4690*/  VIADD R5, R18, 0x200 ;  /* 0x0000020012057836 */ /* 0x004fe20000000000 */
[----:B------:R-:W-:Y:S02]  /*46a0*/  SHF.R.U32.HI R4, RZ, 0x2, R18 ;  /* 0x00000002ff047819 */ /* 0x000fe40000011612 */
[----:B------:R-:W-:Y:S02]  /*46b0*/  F2FP.F16.F32.PACK_AB R88, R89, R88 ;  /* 0x000000585958723e */ /* 0x000fe400000000ff */
[----:B------:R-:W-:Y:S02]  /*46c0*/  SHF.R.U32.HI R5, RZ, 0x2, R5 ;  /* 0x00000002ff057819 */ /* 0x000fe40000011605 */
[----:B------:R-:W-:Y:S02]  /*46d0*/  LOP3.LUT R4, R4, 0x37c, RZ, 0xc0, !PT ;  /* 0x0000037c04047812 */ /* 0x000fe400078ec0ff */
[C---:B------:R-:W-:Y:S02]  /*46e0*/  LOP3.LUT R6, R5.reuse, 0x3fc, RZ, 0xc0, !PT ;  /* 0x000003fc05067812 */ /* 0x040fe400078ec0ff */
[----:B------:R-:W-:Y:S01]  /*46f0*/  LOP3.LUT R8, R5, 0x3f0, RZ, 0xc0, !PT ;  /* 0x000003f005087812 */ /* 0x000fe200078ec0ff */
[----:B------:R-:W-:Y:S01]  /*4700*/  VIADD R5, R4, UR45 ;  /* 0x0000002d04057c36 */ /* 0x000fe20008000000 */
[----:B------:R-:W-:Y:S01]  /*4710*/  F2FP.F16.F32.PACK_AB R82, R83, R82 ;  /* 0x000000525352723e */ /* 0x000fe200000000ff */
[----:B------:R-:W-:Y:S01]  /*4720*/  VIADD R7, R6, UR45 ;  /* 0x0000002d06077c36 */ /* 0x000fe20008000000 */
[----:B------:R-:W-:Y:S01]  /*4730*/  F2FP.F16.F32.PACK_AB R120, R121, R120 ;  /* 0x000000787978723e */ /* 0x000fe200000000ff */
[----:B------:R-:W-:Y:S01]  /*4740*/  VIADD R9, R8, UR45 ;  /* 0x0000002d08097c36 */ /* 0x000fe20008000000 */
[----:B------:R-:W-:Y:S01]  /*4750*/  F2FP.F16.F32.PACK_AB R83, R53, R52 ;  /* 0x000000343553723e */ /* 0x000fe200000000ff */
[C---:B------:R-:W-:Y:S01]  /*4760*/  IMAD R89, R18.reuse, 0x2, R5 ;  /* 0x0000000212597824 */ /* 0x040fe200078e0205 */
[----:B------:R-:W-:Y:S01]  /*4770*/  BAR.SYNC.DEFER_BLOCKING 0x0 ;  /* 0x0000000000007b1d */ /* 0x000fe20000010000 */
[----:B------:R-:W-:Y:S01]  /*4780*/  F2FP.F16.F32.PACK_AB R122, R123, R122 ;  /* 0x0000007a7b7a723e */ /* 0x000fe200000000ff */
[----:B------:R-:W-:Y:S01]  /*4790*/  IMAD R53, R18, 0x2, R7 ;  /* 0x0000000212357824 */ /* 0x000fe200078e0207 */
[----:B------:R-:W-:-:S02]  /*47a0*/  F2FP.F16.F32.PACK_AB R124, R125, R124 ;  /* 0x0000007c7d7c723e */ /* 0x000fc400000000ff */
[----:B------:R-:W-:Y:S01]  /*47b0*/  F2FP.F16.F32.PACK_AB R90, R91, R90 ;  /* 0x0000005a5b5a723e */ /* 0x000fe200000000ff */
[----:B------:R-:W-:Y:S01]  /*47c0*/  IMAD R91, R18, 0x2, R9 ;  /* 0x00000002125b7824 */ /* 0x000fe200078e0209 */
[----:B------:R-:W-:Y:S02]  /*47d0*/  F2FP.F16.F32.PACK_AB R126, R127, R126 ;  /* 0x0000007e7f7e723e */ /* 0x000fe400000000ff */
[----:B------:R-:W-:Y:S02]  /*47e0*/  F2FP.F16.F32.PACK_AB R128, R129, R128 ;  /* 0x000000808180723e */ /* 0x000fe400000000ff */
[----:B------:R-:W-:Y:S02]  /*47f0*/  F2FP.F16.F32.PACK_AB R130, R131, R130 ;  /* 0x000000828382723e */ /* 0x000fe400000000ff */
[----:B------:R-:W-:Y:S02]  /*4800*/  F2FP.F16.F32.PACK_AB R132, R133, R132 ;  /* 0x000000848584723e */ /* 0x000fe400000000ff */
[----:B------:R-:W-:-:S02]  /*4810*/  F2FP.F16.F32.PACK_AB R134, R135, R134 ;  /* 0x000000868786723e */ /* 0x000fc400000000ff */
[----:B------:R-:W-:Y:S02]  /*4820*/  F2FP.F16.F32.PACK_AB R136, R137, R136 ;  /* 0x000000888988723e */ /* 0x000fe400000000ff */
[----:B------:R-:W-:Y:S02]  /*4830*/  F2FP.F16.F32.PACK_AB R138, R139, R138 ;  /* 0x0000008a8b8a723e */ /* 0x000fe400000000ff */
[----:B------:R-:W-:Y:S02]  /*4840*/  F2FP.F16.F32.PACK_AB R140, R141, R140 ;  /* 0x0000008c8d8c723e */ /* 0x000fe400000000ff */
[----:B------:R-:W-:Y:S01]  /*4850*/  F2FP.F16.F32.PACK_AB R142, R143, R142 ;  /* 0x0000008e8f8e723e */ /* 0x000fe200000000ff */
[----:B------:R-:W-:Y:S01]  /*4860*/  STS [R89], R120 ;  /* 0x0000007859007388 */ /* 0x000fe20000000800 */
[----:B------:R-:W-:Y:S02]  /*4870*/  F2FP.F16.F32.PACK_AB R144, R145, R144 ;  /* 0x000000909190723e */ /* 0x000fe400000000ff */
[----:B------:R-:W-:Y:S01]  /*4880*/  F2FP.F16.F32.PACK_AB R146, R147, R146 ;  /* 0x000000929392723e */ /* 0x000fe200000000ff */
[----:B------:R-:W-:Y:S01]  /*4890*/  STS [R53+0x400], R122 ;  /* 0x0004007a35007388 */ /* 0x000fe20000000800 */
[----:B------:R-:W-:-:S02]  /*48a0*/  F2FP.F16.F32.PACK_AB R148, R149, R148 ;  /* 0x000000949594723e */ /* 0x000fc400000000ff */
[----:B------:R-:W-:Y:S01]  /*48b0*/  F2FP.F16.F32.PACK_AB R150, R151, R150 ;  /* 0x000000969796723e */ /* 0x000fe200000000ff */
[----:B------:R-:W-:Y:S01]  /*48c0*/  STS [R89+0x10], R124 ;  /* 0x0000107c59007388 */ /* 0x000fe20000000800 */
[C---:B------:R-:W-:Y:S02]  /*48d0*/  LOP3.LUT R5, R166.reuse, 0x400, RZ, 0xfc, !PT ;  /* 0x00000400a6057812 */ /* 0x040fe400078efcff */
[C---:B------:R-:W-:Y:S01]  /*48e0*/  LOP3.LUT R6, R166.reuse, 0x800, RZ, 0xfc, !PT ;  /* 0x00000800a6067812 */ /* 0x040fe200078efcff */
[----:B------:R-:W-:Y:S01]  /*48f0*/  STS [R91+0x410], R126 ;  /* 0x0004107e5b007388 */ /* 0x000fe20000000800 */
[----:B------:R-:W-:Y:S02]  /*4900*/  LOP3.LUT R8, R166, 0xc00, RZ, 0xfc, !PT ;  /* 0x00000c00a6087812 */ /* 0x000fe400078efcff */
[----:B------:R-:W-:Y:S01]  /*4910*/  SHF.R.U32.HI R4, RZ, 0x2, R166 ;  /* 0x00000002ff047819 */ /* 0x000fe200000116a6 */
[----:B------:R-:W-:Y:S01]  /*4920*/  STS [R89+0x20], R128 ;  /* 0x0000208059007388 */ /* 0x000fe20000000800 */
[----:B------:R-:W-:-:S02]  /*4930*/  SHF.R.U32.HI R5, RZ, 0x2, R5 ;  /* 0x00000002ff057819 */ /* 0x000fc40000011605 */
[----:B------:R-:W-:Y:S01]  /*4940*/  SHF.R.U32.HI R7, RZ, 0x2, R6 ;  /* 0x00000002ff077819 */ /* 0x000fe20000011606 */
[----:B------:R-:W-:Y:S01]  /*4950*/  STS [R91+0x420], R130 ;  /* 0x000420825b007388 */ /* 0x000fe20000000800 */
[----:B------:R-:W-:Y:S02]  /*4960*/  SHF.R.U32.HI R9, RZ, 0x2, R8 ;  /* 0x00000002ff097819 */ /* 0x000fe40000011608 */
[----:B------:R-:W-:Y:S01]  /*4970*/  LOP3.LUT R4, R4, 0xf0, RZ, 0xc0, !PT ;  /* 0x000000f004047812 */ /* 0x000fe200078ec0ff */
[----:B------:R-:W-:Y:S01]  /*4980*/  STS [R89+0x30], R132 ;  /* 0x0000308459007388 */ /* 0x000fe20000000800 */
[----:B------:R-:W-:Y:S02]  /*4990*/  LOP3.LUT R6, R5, 0x1f0, RZ, 0xc0, !PT ;  /* 0x000001f005067812 */ /* 0x000fe400078ec0ff */
[----:B------:R-:W-:Y:S01]  /*49a0*/  LOP3.LUT R8, R7, 0x2f0, RZ, 0xc0, !PT ;  /* 0x000002f007087812 */ /* 0x000fe200078ec0ff */
[----:B------:R-:W-:Y:S01]  /*49b0*/  STS [R91+0x430], R134 ;  /* 0x000430865b007388 */ /* 0x000fe20000000800 */
[----:B------:R-:W-:Y:S01]  /*49c0*/  LOP3.LUT R10, R9, 0x3f0, RZ, 0xc0, !PT ;  /* 0x000003f0090a7812 */ /* 0x000fe200078ec0ff */
[----:B------:R-:W-:Y:S01]  /*49d0*/  VIADD R5, R4, UR45 ;  /* 0x0000002d04057c36 */ /* 0x000fe20008000000 */
[----:B------:R-:W-:Y:S01]  /*49e0*/  F2FP.F16.F32.PACK_AB R92, R93, R92 ;  /* 0x0000005c5d5c723e */ /* 0x000fe200000000ff */
[----:B------:R-:W-:Y:S01]  /*49f0*/  STS [R89+0x40], R136 ;  /* 0x0000408859007388 */ /* 0x000fe20000000800 */
[----:B------:R-:W-:Y:S01]  /*4a00*/  VIADD R7, R6, UR45 ;  /* 0x0000002d06077c36 */ /* 0x000fe20008000000 */
[----:B------:R-:W-:Y:S01]  /*4a10*/  F2FP.F16.F32.PACK_AB R94, R95, R94 ;  /* 0x0000005e5f5e723e */ /* 0x000fe200000000ff */
[----:B------:R-:W-:Y:S01]  /*4a20*/  VIADD R9, R8, UR45 ;  /* 0x0000002d08097c36 */ /* 0x000fe20008000000 */
[----:B------:R-:W-:Y:S01]  /*4a30*/  STS [R91+0x440], R138 ;  /* 0x0004408a5b007388 */ /* 0x000fe20000000800 */
[----:B------:R-:W-:Y:S01]  /*4a40*/  VIADD R11, R10, UR45 ;  /* 0x0000002d0a0b7c36 */ /* 0x000fe20008000000 */
[----:B------:R-:W-:Y:S01]  /*4a50*/  F2FP.F16.F32.PACK_AB R96, R97, R96 ;  /* 0x000000606160723e */ /* 0x000fe200000000ff */
[C---:B------:R-:W-:Y:S01]  /*4a60*/  IMAD R93, R166.reuse, 0x2, R5 ;  /* 0x00000002a65d7824 */ /* 0x040fe200078e0205 */
[----:B------:R-:W-:Y:S01]  /*4a70*/  STS [R89+0x50], R140 ;  /* 0x0000508c59007388 */ /* 0x000fe20000000800 */
[C---:B------:R-:W-:Y:S01]  /*4a80*/  IMAD R95, R166.reuse, 0x2, R7 ;  /* 0x00000002a65f7824 */ /* 0x040fe200078e0207 */
[----:B------:R-:W-:Y:S01]  /*4a90*/  F2FP.F16.F32.PACK_AB R98, R99, R98 ;  /* 0x000000626362723e */ /* 0x000fe200000000ff */
[C---:B------:R-:W-:Y:S01]  /*4aa0*/  IMAD R97, R166.reuse, 0x2, R9 ;  /* 0x00000002a6617824 */ /* 0x040fe200078e0209 */
[----:B------:R-:W-:Y:S01]  /*4ab0*/  STS [R91+0x450], R142 ;  /* 0x0004508e5b007388 */ /* 0x000fe20000000800 */
[----:B------:R-:W-:Y:S01]  /*4ac0*/  IMAD R166, R166, 0x2, R11 ;  /* 0x00000002a6a67824 */ /* 0x000fe200078e020b */
[----:B------:R-:W-:-:S02]  /*4ad0*/  F2FP.F16.F32.PACK_AB R100, R101, R100 ;  /* 0x000000646564723e */ /* 0x000fc400000000ff */
[----:B------:R-:W-:Y:S01]  /*4ae0*/  STS [R89+0x60], R144 ;  /* 0x0000609059007388 */ /* 0x000fe20000000800 */
[----:B------:R-:W-:Y:S02]  /*4af0*/  F2FP.F16.F32.PACK_AB R102, R103, R102 ;  /* 0x000000666766723e */ /* 0x000fe400000000ff */
[----:B------:R-:W-:Y:S01]  /*4b00*/  F2FP.F16.F32.PACK_AB R104, R105, R104 ;  /* 0x000000686968723e */ /* 0x000fe200000000ff */
[----:B------:R-:W-:Y:S01]  /*4b10*/  STS [R91+0x460], R146 ;  /* 0x000460925b007388 */ /* 0x000fe20000000800 */
[----:B------:R-:W-:Y:S02]  /*4b20*/  F2FP.F16.F32.PACK_AB R106, R107, R106 ;  /* 0x0000006a6b6a723e */ /* 0x000fe400000000ff */
[----:B------:R-:W-:Y:S01]  /*4b30*/  F2FP.F16.F32.PACK_AB R108, R109, R108 ;  /* 0x0000006c6d6c723e */ /* 0x000fe200000000ff */
[----:B------:R-:W-:Y:S01]  /*4b40*/  STS [R89+0x70], R148 ;  /* 0x0000709459007388 */ /* 0x000fe20000000800 */
[----:B------:R-:W-:Y:S02]  /*4b50*/  F2FP.F16.F32.PACK_AB R110, R111, R110 ;  /* 0x0000006e6f6e723e */ /* 0x000fe400000000ff */
[----:B------:R-:W-:Y:S01]  /*4b60*/  F2FP.F16.F32.PACK_AB R112, R113, R112 ;  /* 0x000000707170723e */ /* 0x000fe200000000ff */
[----:B------:R-:W-:Y:S01]  /*4b70*/  STS [R91+0x470], R150 ;  /* 0x000470965b007388 */ /* 0x000fe20000000800 */
[----:B------:R-:W-:-:S02]  /*4b80*/  F2FP.F16.F32.PACK_AB R114, R115, R114 ;  /* 0x000000727372723e */ /* 0x000fc400000000ff */
[----:B------:R-:W-:Y:S01]  /*4b90*/  F2FP.F16.F32.PACK_AB R116, R117, R116 ;  /* 0x000000747574723e */ /* 0x000fe200000000ff */
[----:B------:R-:W-:Y:S01]  /*4ba0*/  BAR.SYNC.DEFER_BLOCKING 0x0 ;  /* 0x0000000000007b1d */ /* 0x000fe20000010000 */
        /* <DEDUP_REMOVED lines=8> */
[----:B------:R-:W-:Y:S02]  /*4c30*/  F2FP.F16.F32.PACK_AB R61, R31, R30 ;  /* 0x0000001e1f3d723e */ /* 0x000fe400000000ff */
[----:B------:R-:W-:Y:S02]  /*4c40*/  F2FP.F16.F32.PACK_AB R63, R33, R32 ;  /* 0x00000020213f723e */ /* 0x000fe400000000ff */
[----:B------:R-:W-:-:S02]  /*4c50*/  F2FP.F16.F32.PACK_AB R65, R35, R34 ;  /* 0x000000222341723e */ /* 0x000fc400000000ff */
[----:B------:R-:W-:Y:S01]  /*4c60*/  F2FP.F16.F32.PACK_AB R56, R57, R56 ;  /* 0x000000383938723e */ /* 0x000fe200000000ff */
[----:B------:R-:W1:Y:S01]  /*4c70*/  LDS.128 R16, [R93] ;  /* 0x000000005d107984 */ /* 0x000e620000000c00 */
[----:B------:R-:W-:Y:S02]  /*4c80*/  F2FP.F16.F32.PACK_AB R66, R67, R66 ;  /* 0x000000424342723e */ /* 0x000fe400000000ff */
[----:B------:R-:W-:Y:S01]  /*4c90*/  F2FP.F16.F32.PACK_AB R68, R69, R68 ;  /* 0x000000444544723e */ /* 0x000fe200000000ff */
[----:B------:R-:W2:Y:S01]  /*4ca0*/  LDS.128 R4, [R95+0x800] ;  /* 0x000800005f047984 */ /* 0x000ea20000000c00 */
[----:B------:R-:W-:Y:S02]  /*4cb0*/  F2FP.F16.F32.PACK_AB R70, R71, R70 ;  /* 0x000000464746723e */ /* 0x000fe400000000ff */
[----:B------:R-:W-:Y:S01]  /*4cc0*/  F2FP.F16.F32.PACK_AB R72, R73, R72 ;  /* 0x000000484948723e */ /* 0x000fe200000000ff */
[----:B------:R-:W3:Y:S01]  /*4cd0*/  LDS.128 R8, [R97+0x1000] ;  /* 0x0010000061087984 */ /* 0x000ee20000000c00 */
[----:B------:R-:W-:-:S02]  /*4ce0*/  F2FP.F16.F32.PACK_AB R74, R75, R74 ;  /* 0x0000004a4b4a723e */ /* 0x000fc400000000ff */
[----:B------:R-:W-:Y:S01]  /*4cf0*/  F2FP.F16.F32.PACK_AB R76, R77, R76 ;  /* 0x0000004c4d4c723e */ /* 0x000fe200000000ff */
[----:B------:R-:W4:Y:S01]  /*4d00*/  LDS.128 R12, [R166+0x1800] ;  /* 0x00180000a60c7984 */ /* 0x000f220000000c00 */
[----:B------:R-:W-:Y:S02]  /*4d10*/  F2FP.F16.F32.PACK_AB R78, R79, R78 ;  /* 0x0000004e4f4e723e */ /* 0x000fe400000000ff */
[----:B------:R-:W-:Y:S01]  /*4d20*/  F2FP.F16.F32.PACK_AB R80, R81, R80 ;  /* 0x000000505150723e */ /* 0x000fe200000000ff */
[----:B------:R-:W-:Y:S01]  /*4d30*/  BAR.SYNC.DEFER_BLOCKING 0x0 ;  /* 0x0000000000007b1d */ /* 0x000fe20000010000 */
[----:B------:R-:W-:Y:S02]  /*4d40*/  F2FP.F16.F32.PACK_AB R84, R85, R84 ;  /* 0x000000545554723e */ /* 0x000fe400000000ff */
[----:B------:R-:W-:Y:S01]  /*4d50*/  F2FP.F16.F32.PACK_AB R86, R87, R86 ;  /* 0x000000565756723e */ /* 0x000fe200000000ff */
[----:B------:R-:W-:Y:S01]  /*4d60*/  IMAD.SHL.U32 R87, R167, 0x100, RZ ;  /* 0x00000100a7577824 */ /* 0x000fe200078e00ff */
[----:B------:R-:W-:-:S02]  /*4d70*/  F2FP.F16.F32.PACK_AB R67, R37, R36 ;  /* 0x000000242543723e */ /* 0x000fc400000000ff */
[----:B------:R-:W-:Y:S01]  /*4d80*/  F2FP.F16.F32.PACK_AB R69, R39, R38 ;  /* 0x000000262745723e */ /* 0x000fe200000000ff */
[----:B------:R-:W-:Y:S01]  /*4d90*/  IMAD.IADD R163, R163, 0x1, R87 ;  /* 0x00000001a3a37824 */ /* 0x000fe200078e0257 */
[----:B------:R-:W-:Y:S02]  /*4da0*/  F2FP.F16.F32.PACK_AB R71, R41, R40 ;  /* 0x000000282947723e */ /* 0x000fe400000000ff */
[----:B------:R-:W-:Y:S02]  /*4db0*/  F2FP.F16.F32.PACK_AB R73, R43, R42 ;  /* 0x0000002a2b49723e */ /* 0x000fe400000000ff */
[----:B------:R-:W-:Y:S02]  /*4dc0*/  F2FP.F16.F32.PACK_AB R75, R45, R44 ;  /* 0x0000002c2d4b723e */ /* 0x000fe400000000ff */
[----:B------:R-:W-:Y:S02]  /*4dd0*/  F2FP.F16.F32.PACK_AB R77, R47, R46 ;  /* 0x0000002e2f4d723e */ /* 0x000fe400000000ff */
[----:B------:R-:W-:-:S02]  /*4de0*/  F2FP.F16.F32.PACK_AB R79, R49, R48 ;  /* 0x00000030314f723e */ /* 0x000fc400000000ff */
[----:B------:R-:W-:Y:S02]  /*4df0*/  F2FP.F16.F32.PACK_AB R81, R51, R50 ;  /* 0x000000323351723e */ /* 0x000fe400000000ff */
[----:B------:R-:W-:Y:S02]  /*4e00*/  F2FP.F16.F32.PACK_AB R85, R55, R54 ;  /* 0x000000363755723e */ /* 0x000fe400000000ff */
[----:B------:R-:W-:Y:S01]  /*4e10*/  PRMT R167, R0, 0x6540, R167 ;  /* 0x0000654000a77816 */ /* 0x000fe200000000a7 */
[----:B------:R5:W-:Y:S01]  /*4e20*/  STS [R89], R88 ;  /* 0x0000005859007388 */ /* 0x000be20000000800 */
[----:B------:R-:W-:Y:S02]  /*4e30*/  ISETP.GE.AND P0, PT, R165, UR5, PT ;  /* 0x00000005a5007c0c */ /* 0x000fe4000bf06270 */
[----:B------:R-:W-:Y:S01]  /*4e40*/  LOP3.LUT R52, R87, 0x30, R0, 0xfe, !PT ;  /* 0x0000003057347812 */ /* 0x000fe200078efe00 */
[----:B------:R-:W-:Y:S01]  /*4e50*/  STS [R53+0x400], R90 ;  /* 0x0004005a35007388 */ /* 0x000fe20000000800 */
[----:B------:R-:W-:-:S02]  /*4e60*/  ISETP.LT.AND P1, PT, R167, 0x1, !P0 ;  /* 0x00000001a700780c */ /* 0x000fc40004721270 */
[----:B------:R-:W-:Y:S01]  /*4e70*/  ISETP.LT.AND P4, PT, R52, 0x1, !P0 ;  /* 0x000000013400780c */ /* 0x000fe20004781270 */
[----:B------:R-:W-:Y:S01]  /*4e80*/  STS [R89+0x10], R92 ;  /* 0x0000105c59007388 */ /* 0x000fe20000000800 */
[----:B-----5:R-:W5:Y:S03]  /*4e90*/  LDC R88, c[0x0][0x238] ;  /* 0x00008e00ff587b82 */ /* 0x020f660000000800 */
[----:B------:R-:W-:Y:S04]  /*4ea0*/  STS [R91+0x410], R94 ;  /* 0x0004105e5b007388 */ /* 0x000fe80000000800 */
[----:B------:R-:W-:Y:S04]  /*4eb0*/  STS [R89+0x20], R96 ;  /* 0x0000206059007388 */ /* 0x000fe80000000800 */
[----:B------:R-:W-:Y:S04]  /*4ec0*/  STS [R91+0x420], R98 ;  /* 0x000420625b007388 */ /* 0x000fe80000000800 */
[----:B------:R-:W-:Y:S04]  /*4ed0*/  STS [R89+0x30], R100 ;  /* 0x0000306459007388 */ /* 0x000fe80000000800 */
[----:B------:R-:W-:Y:S04]  /*4ee0*/  STS [R91+0x430], R102 ;  /* 0x000430665b007388 */ /* 0x000fe80000000800 */
[----:B------:R-:W-:Y:S01]  /*4ef0*/  STS [R89+0x40], R104 ;  /* 0x0000406859007388 */ /* 0x000fe20000000800 */
[----:B-----5:R-:W-:-:S03]  /*4f00*/  IMAD R167, R167, R88, RZ ;  /* 0x00000058a7a77224 */ /* 0x020fc600078e02ff */
[----:B------:R-:W-:Y:S04]  /*4f10*/  STS [R91+0x440], R106 ;  /* 0x0004406a5b007388 */ /* 0x000fe80000000800 */
[----:B------:R-:W-:Y:S04]  /*4f20*/  STS [R89+0x50], R108 ;  /* 0x0000506c59007388 */ /* 0x000fe80000000800 */
[----:B------:R-:W-:Y:S04]  /*4f30*/  STS [R91+0x450], R110 ;  /* 0x0004506e5b007388 */ /* 0x000fe80000000800 */
[----:B------:R-:W-:Y:S04]  /*4f40*/  STS [R89+0x60], R112 ;  /* 0x0000607059007388 */ /* 0x000fe80000000800 */
[----:B------:R-:W-:Y:S04]  /*4f50*/  STS [R91+0x460], R114 ;  /* 0x000460725b007388 */ /* 0x000fe80000000800 */
[----:B------:R-:W-:Y:S04]  /*4f60*/  STS [R89+0x70], R116 ;  /* 0x0000707459007388 */ /* 0x000fe80000000800 */
[----:B------:R-:W-:Y:S01]  /*4f70*/  STS [R91+0x470], R118 ;  /* 0x000470765b007388 */ /* 0x000fe20000000800 */
[----:B------:R-:W-:Y:S06]  /*4f80*/  BAR.SYNC.DEFER_BLOCKING 0x0 ;  /* 0x0000000000007b1d */ /* 0x000fec0000010000 */
[----:B------:R-:W5:Y:S04]  /*4f90*/  LDS.128 R32, [R93] ;  /* 0x000000005d207984 */ /* 0x000f680000000c00 */
[----:B------:R-:W1:Y:S04]  /*4fa0*/  LDS.128 R20, [R95+0x800] ;  /* 0x000800005f147984 */ /* 0x000e680000000c00 */
[----:B------:R-:W1:Y:S04]  /*4fb0*/  LDS.128 R24, [R97+0x1000] ;  /* 0x0010000061187984 */ /* 0x000e680000000c00 */
[----:B------:R-:W1:Y:S01]  /*4fc0*/  LDS.128 R28, [R166+0x1800] ;  /* 0x00180000a61c7984 */ /* 0x000e620000000c00 */
[----:B------:R-:W-:Y:S06]  /*4fd0*/  BAR.SYNC.DEFER_BLOCKING 0x0 ;  /* 0x0000000000007b1d */ /* 0x000fec0000010000 */
[----:B------:R2:W-:Y:S04]  /*4fe0*/  STS [R89], R56 ;  /* 0x0000003859007388 */ /* 0x0005e80000000800 */
[----:B------:R-:W-:Y:S04]  /*4ff0*/  STS [R53+0x400], R58 ;  /* 0x0004003a35007388 */ /* 0x000fe80000000800 */
[----:B------:R-:W-:Y:S01]  /*5000*/  STS [R89+0x10], R60 ;  /* 0x0000103c59007388 */ /* 0x000fe20000000800 */
[----:B--2---:R-:W2:Y:S03]  /*5010*/  LDC.64 R56, c[0x0][0x220] ;  /* 0x00008800ff387b82 */ /* 0x004ea60000000a00 */
[----:B------:R-:W-:Y:S04]  /*5020*/  STS [R91+0x410], R62 ;  /* 0x0004103e5b007388 */ /* 0x000fe80000000800 */
        /* <DEDUP_REMOVED lines=13> */
[----:B------:R-:W1:Y:S04]  /*5100*/  LDS.128 R48, [R93] ;  /* 0x000000005d307984 */ /* 0x000e680000000c00 */
[----:B------:R-:W1:Y:S04]  /*5110*/  LDS.128 R44, [R95+0x800] ;  /* 0x000800005f2c7984 */ /* 0x000e680000000c00 */
[----:B------:R-:W1:Y:S04]  /*5120*/  LDS.128 R36, [R97+0x1000] ;  /* 0x0010000061247984 */ /* 0x000e680000000c00 */
[----:B------:R-:W1:Y:S01]  /*5130*/  LDS.128 R40, [R166+0x1800] ;  /* 0x00180000a6287984 */ /* 0x000e620000000c00 */
[----:B------:R-:W-:Y:S06]  /*5140*/  BAR.SYNC.DEFER_BLOCKING 0x0 ;  /* 0x0000000000007b1d */ /* 0x000fec0000010000 */
[----:B------:R2:W-:Y:S04]  /*5150*/  STS [R89], R2 ;  /* 0x0000000259007388 */ /* 0x0005e80000000800 */
[----:B------:R3:W-:Y:S04]  /*5160*/  STS [R53+0x400], R3 ;  /* 0x0004000335007388 */ /* 0x0007e80000000800 */
[----:B------:R-:W-:Y:S01]  /*5170*/  STS [R89+0x10], R59 ;  /* 0x0000103b59007388 */ /* 0x000fe20000000800 */
[----:B--2---:R-:W-:-:S03]  /*5180*/  LOP3.LUT R2, R87, 0x10, R0, 0xfe, !PT ;  /* 0x0000001057027812 */ /* 0x004fc600078efe00 */
[----:B------:R2:W-:Y:S01]  /*5190*/  STS [R91+0x410], R61 ;  /* 0x0004103d5b007388 */ /* 0x0005e20000000800 */
[----:B---3--:R-:W-:Y:S01]  /*51a0*/  LOP3.LUT R3, R87, 0x20, R0, 0xfe, !PT ;  /* 0x0000002057037812 */ /* 0x008fe200078efe00 */
[CC--:B------:R-:W-:Y:S02]  /*51b0*/  IMAD R53, R2.reuse, R88.reuse, RZ ;  /* 0x0000005802357224 */ /* 0x0c0fe400078e02ff */
[----:B------:R3:W-:Y:S01]  /*51c0*/  STS [R89+0x20], R63 ;  /* 0x0000203f59007388 */ /* 0x0007e20000000800 */
[----:B------:R-:W-:Y:S02]  /*51d0*/  ISETP.LT.AND P2, PT, R2, 0x1, !P0 ;  /* 0x000000010200780c */ /* 0x000fe40004741270 */
[C---:B------:R-:W-:Y:S01]  /*51e0*/  ISETP.LT.AND P3, PT, R3.reuse, 0x1, !P0 ;  /* 0x000000010300780c */ /* 0x040fe20004761270 */
[----:B------:R-:W-:Y:S01]  /*51f0*/  STS [R91+0x420], R65 ;  /* 0x000420415b007388 */ /* 0x000fe20000000800 */
[-C--:B------:R-:W-:Y:S02]  /*5200*/  IMAD R55, R3, R88.reuse, RZ ;  /* 0x0000005803377224 */ /* 0x080fe400078e02ff */
[----:B------:R-:W-:Y:S01]  /*5210*/  IMAD.WIDE R2, R167, 0x2, R56 ;  /* 0x00000002a7027825 */ /* 0x000fe200078e0238 */
[----:B------:R-:W-:Y:S03]  /*5220*/  STS [R89+0x30], R67 ;  /* 0x0000304359007388 */ /* 0x000fe60000000800 */
[----:B--2---:R-:W-:Y:S01]  /*5230*/  IMAD R61, R52, R88, RZ ;  /* 0x00000058343d7224 */ /* 0x004fe200078e02ff */
[----:B------:R-:W-:Y:S01]  /*5240*/  STS [R91+0x430], R69 ;  /* 0x000430455b007388 */ /* 0x000fe20000000800 */
[----:B------:R-:W-:-:S03]  /*5250*/  IMAD.WIDE R58, R165, 0x2, R2 ;  /* 0x00000002a53a7825 */ /* 0x000fc600078e0202 */
[----:B------:R-:W-:Y:S01]  /*5260*/  STS [R89+0x40], R71 ;  /* 0x0000404759007388 */ /* 0x000fe20000000800 */
[----:B------:R-:W-:-:S03]  /*5270*/  IMAD.WIDE R2, R61, 0x2, R56 ;  /* 0x000000023d027825 */ /* 0x000fc600078e0238 */
[----:B------:R-:W-:Y:S01]  /*5280*/  STS [R91+0x440], R73 ;  /* 0x000440495b007388 */ /* 0x000fe20000000800 */
[----:B------:R-:W-:-:S03]  /*5290*/  IMAD.WIDE R52, R53, 0x2, R56 ;  /* 0x0000000235347825 */ /* 0x000fc600078e0238 */
[----:B------:R-:W-:Y:S01]  /*52a0*/  STS [R89+0x50], R75 ;  /* 0x0000504b59007388 */ /* 0x000fe20000000800 */
[----:B------:R-:W-:-:S03]  /*52b0*/  IMAD.WIDE R54, R55, 0x2, R56 ;  /* 0x0000000237367825 */ /* 0x000fc600078e0238 */
[----:B------:R-:W-:Y:S01]  /*52c0*/  STS [R91+0x450], R77 ;  /* 0x0004504d5b007388 */ /* 0x000fe20000000800 */
[----:B------:R-:W-:Y:S01]  /*52d0*/  IMAD.WIDE R60, R165, 0x2, R2 ;  /* 0x00000002a53c7825 */ /* 0x000fe200078e0202 */
[----:B------:R-:W-:Y:S02]  /*52e0*/  LOP3.LUT R2, R87, 0x40, R0, 0xfe, !PT ;  /* 0x0000004057027812 */ /* 0x000fe400078efe00 */
[----:B------:R-:W-:Y:S01]  /*52f0*/  STS [R89+0x60], R79 ;  /* 0x0000604f59007388 */ /* 0x000fe20000000800 */
[----:B------:R-:W-:Y:S01]  /*5300*/  IMAD.WIDE R52, R165, 0x2, R52 ;  /* 0x00000002a5347825 */ /* 0x000fe200078e0234 */
[----:B------:R-:W-:Y:S02]  /*5310*/  LOP3.LUT R3, R87, 0x50, R0, 0xfe, !PT ;  /* 0x0000005057037812 */ /* 0x000fe400078efe00 */
[----:B------:R-:W-:Y:S01]  /*5320*/  STS [R91+0x460], R81 ;  /* 0x000460515b007388 */ /* 0x000fe20000000800 */
[----:B------:R-:W-:Y:S01]  /*5330*/  IMAD.WIDE R54, R165, 0x2, R54 ;  /* 0x00000002a5367825 */ /* 0x000fe200078e0236 */
[----:B------:R-:W-:-:S02]  /*5340*/  LOP3.LUT R0, R87, 0x60, R0, 0xfe, !PT ;  /* 0x0000006057007812 */ /* 0x000fc400078efe00 */
[----:B------:R-:W-:Y:S01]  /*5350*/  STS [R89+0x70], R83 ;  /* 0x0000705359007388 */ /* 0x000fe20000000800 */
[----:B---3--:R-:W-:-:S03]  /*5360*/  IMAD R63, R2, R88, RZ ;  /* 0x00000058023f7224 */ /* 0x008fc600078e02ff */
[----:B------:R-:W-:Y:S01]  /*5370*/  STS [R91+0x470], R85 ;  /* 0x000470555b007388 */ /* 0x000fe20000000800 */
[----:B------:R-:W-:Y:S06]  /*5380*/  BAR.SYNC.DEFER_BLOCKING 0x0 ;  /* 0x0000000000007b1d */ /* 0x000fec0000010000 */
[----:B-1----:R1:W-:Y:S01]  /*5390*/  @P1 STG.E.128 desc[UR46][R58.64], R16 ;  /* 0x000000103a001986 */ /* 0x0023e2000c101d2e */
[----:B------:R-:W-:-:S03]  /*53a0*/  ISETP.LT.AND P1, PT, R2, 0x1, !P0 ;  /* 0x000000010200780c */ /* 0x000fc60004721270 */
[----:B------:R2:W-:Y:S01]  /*53b0*/  @P2 STG.E.128 desc[UR46][R52.64], R4 ;  /* 0x0000000434002986 */ /* 0x0005e2000c101d2e */
[----:B------:R-:W-:-:S03]  /*53c0*/  ISETP.LT.AND P2, PT, R3, 0x1, !P0 ;  /* 0x000000010300780c */ /* 0x000fc60004741270 */
[----:B------:R3:W-:Y:S01]  /*53d0*/  @P3 STG.E.128 desc[UR46][R54.64], R8 ;  /* 0x0000000836003986 */ /* 0x0007e2000c101d2e */
[----:B------:R-:W-:-:S03]  /*53e0*/  ISETP.LT.AND P3, PT, R0, 0x1, !P0 ;  /* 0x000000010000780c */ /* 0x000fc60004761270 */
[----:B----4-:R4:W-:Y:S01]  /*53f0*/  @P4 STG.E.128 desc[UR46][R60.64], R12 ;  /* 0x0000000c3c004986 */ /* 0x0109e2000c101d2e */
[C---:B------:R-:W-:Y:S01]  /*5400*/  ISETP.LT.AND P4, PT, R163.reuse, 0x1, !P0 ;  /* 0x00000001a300780c */ /* 0x040fe20004781270 */
[-C--:B------:R-:W-:Y:S01]  /*5410*/  IMAD R163, R163, R88.reuse, RZ ;  /* 0x00000058a3a37224 */ /* 0x080fe200078e02ff */
[----:B------:R-:W-:Y:S01]  /*5420*/  ISETP.LT.AND P0, PT, R87, RZ, !P0 ;  /* 0x000000ff5700720c */ /* 0x000fe20004701270 */
[----:B------:R-:W-:Y:S01]  /*5430*/  LDS.128 R64, [R95+0x800] ;  /* 0x000800005f407984 */ /* 0x000fe20000000c00 */
[-C--:B-1----:R-:W-:Y:S02]  /*5440*/  IMAD R17, R3, R88.reuse, RZ ;  /* 0x0000005803117224 */ /* 0x082fe400078e02ff */
[----:B------:R-:W-:Y:S01]  /*5450*/  IMAD.WIDE R2, R63, 0x2, R56 ;  /* 0x000000023f027825 */ /* 0x000fe200078e0238 */
[----:B------:R-:W-:Y:S03]  /*5460*/  LDS.128 R96, [R97+0x1000] ;  /* 0x0010000061607984 */ /* 0x000fe60000000c00 */
[----:B--2---:R-:W-:Y:S01]  /*5470*/  IMAD R7, R0, R88, RZ ;  /* 0x0000005800077224 */ /* 0x004fe200078e02ff */
[----:B------:R-:W1:Y:S01]  /*5480*/  LDS.128 R60, [R93] ;  /* 0x000000005d3c7984 */ /* 0x000e620000000c00 */
[----:B---3--:R-:W-:-:S02]  /*5490*/  IMAD R9, R88, 0x80, R167 ;  /* 0x0000008058097824 */ /* 0x008fc400078e02a7 */
[----:B------:R-:W-:-:S04]  /*54a0*/  IMAD.WIDE R4, R17, 0x2, R56 ;  /* 0x0000000211047825 */ /* 0x000fc800078e0238 */
[----:B------:R-:W-:Y:S02]  /*54b0*/  IMAD R53, R88, 0x10, R9 ;  /* 0x0000001058357824 */ /* 0x000fe400078e0209 */
[----:B------:R-:W-:-:S04]  /*54c0*/  IMAD.WIDE R6, R7, 0x2, R56 ;  /* 0x0000000207067825 */ /* 0x000fc800078e0238 */
[----:B------:R-:W-:Y:S02]  /*54d0*/  IMAD R55, R88, 0x10, R53 ;  /* 0x0000001058377824 */ /* 0x000fe400078e0235 */
[----:B------:R-:W-:-:S04]  /*54e0*/  IMAD.WIDE R10, R165, 0x2, R2 ;  /* 0x00000002a50a7825 */ /* 0x000fc800078e0202 */
[----:B------:R-:W-:Y:S01]  /*54f0*/  IMAD.WIDE R2, R163, 0x2, R56 ;  /* 0x00000002a3027825 */ /* 0x000fe200078e0238 */
[----:B-----5:R2:W-:Y:S03]  /*5500*/  @P1 STG.E.128 desc[UR46][R10.64], R32 ;  /* 0x000000200a001986 */ /* 0x0205e6000c101d2e */
[----:B----4-:R-:W-:-:S04]  /*5510*/  IMAD.WIDE R12, R165, 0x2, R4 ;  /* 0x00000002a50c7825 */ /* 0x010fc800078e0204 */
[----:B------:R-:W-:Y:S01]  /*5520*/  IMAD R5, R88, 0x10, R55 ;  /* 0x0000001058057824 */ /* 0x000fe200078e0237 */
[----:B------:R3:W-:Y:S01]  /*5530*/  @P2 STG.E.128 desc[UR46][R12.64], R20 ;  /* 0x000000140c002986 */ /* 0x0007e2000c101d2e */
[----:B------:R-:W-:-:S04]  /*5540*/  IMAD.WIDE R8, R9, 0x2, R56 ;  /* 0x0000000209087825 */ /* 0x000fc800078e0238 */
[----:B------:R-:W-:-:S04]  /*5550*/  IMAD.WIDE R14, R165, 0x2, R6 ;  /* 0x00000002a50e7825 */ /* 0x000fc800078e0206 */
[----:B------:R-:W-:Y:S01]  /*5560*/  IMAD.WIDE R16, R165, 0x2, R2 ;  /* 0x00000002a5107825 */ /* 0x000fe200078e0202 */
[----:B------:R3:W-:Y:S03]  /*5570*/  @P3 STG.E.128 desc[UR46][R14.64], R24 ;  /* 0x000000180e003986 */ /* 0x0007e6000c101d2e */
[----:B------:R-:W-:Y:S01]  /*5580*/  IMAD R7, R88, 0x10, R5 ;  /* 0x0000001058077824 */ /* 0x000fe200078e0205 */
[----:B------:R3:W-:Y:S01]  /*5590*/  @P4 STG.E.128 desc[UR46][R16.64], R28 ;  /* 0x0000001c10004986 */ /* 0x0007e2000c101d2e */
[----:B------:R-:W-:-:S04]  /*55a0*/  IMAD.WIDE R2, R53, 0x2, R56 ;  /* 0x0000000235027825 */ /* 0x000fc800078e0238 */
[----:B------:R-:W-:-:S04]  /*55b0*/  IMAD.WIDE R18, R165, 0x2, R8 ;  /* 0x00000002a5127825 */ /* 0x000fc800078e0208 */
[----:B------:R-:W-:Y:S01]  /*55c0*/  IMAD R9, R88, 0x10, R7 ;  /* 0x0000001058097824 */ /* 0x000fe200078e0207 */
[----:B------:R3:W-:Y:S01]  /*55d0*/  @P0 STG.E.128 desc[UR46][R18.64], R48 ;  /* 0x0000003012000986 */ /* 0x0007e2000c101d2e */
[----:B--2---:R-:W-:-:S04]  /*55e0*/  IMAD.WIDE R32, R165, 0x2, R2 ;  /* 0x00000002a5207825 */ /* 0x004fc800078e0202 */
[----:B------:R-:W-:Y:S01]  /*55f0*/  IMAD R11, R88, 0x10, R9 ;  /* 0x00000010580b7824 */ /* 0x000fe200078e0209 */
[----:B------:R3:W-:Y:S01]  /*5600*/  @P0 STG.E.128 desc[UR46][R32.64], R44 ;  /* 0x0000002c20000986 */ /* 0x0007e2000c101d2e */
[----:B------:R-:W-:-:S04]  /*5610*/  IMAD.WIDE R2, R55, 0x2, R56 ;  /* 0x0000000237027825 */ /* 0x000fc800078e0238 */
[----:B------:R-:W-:-:S04]  /*5620*/  IMAD.WIDE R4, R5, 0x2, R56 ;  /* 0x0000000205047825 */ /* 0x000fc800078e0238 */
[----:B------:R-:W-:-:S04]  /*5630*/  IMAD.WIDE R6, R7, 0x2, R56 ;  /* 0x0000000207067825 */ /* 0x000fc800078e0238 */
[----:B------:R-:W-:-:S04]  /*5640*/  IMAD.WIDE R8, R9, 0x2, R56 ;  /* 0x0000000209087825 */ /* 0x000fc800078e0238 */
[----:B------:R-:W-:-:S04]  /*5650*/  IMAD.WIDE R10, R11, 0x2, R56 ;  /* 0x000000020b0a7825 */ /* 0x000fc800078e0238 */
[----:B------:R-:W-:-:S04]  /*5660*/  IMAD.WIDE R2, R165, 0x2, R2 ;  /* 0x00000002a5027825 */ /* 0x000fc800078e0202 */
[C---:B------:R-:W-:Y:S01]  /*5670*/  IMAD.WIDE R4, R165.reuse, 0x2, R4 ;  /* 0x00000002a5047825 */ /* 0x040fe200078e0204 */
[----:B------:R3:W-:Y:S03]  /*5680*/  @P0 STG.E.128 desc[UR46][R2.64], R36 ;  /* 0x0000002402000986 */ /* 0x0007e6000c101d2e */
[C---:B------:R-:W-:Y:S01]  /*5690*/  IMAD.WIDE R6, R165.reuse, 0x2, R6 ;  /* 0x00000002a5067825 */ /* 0x040fe200078e0206 */
[----:B------:R3:W-:Y:S03]  /*56a0*/  @P0 STG.E.128 desc[UR46][R4.64], R40 ;  /* 0x0000002804000986 */ /* 0x0007e6000c101d2e */
[C---:B------:R-:W-:Y:S01]  /*56b0*/  IMAD.WIDE R8, R165.reuse, 0x2, R8 ;  /* 0x00000002a5087825 */ /* 0x040fe200078e0208 */
[----:B-1----:R3:W-:Y:S03]  /*56c0*/  @P0 STG.E.128 desc[UR46][R6.64], R60 ;  /* 0x0000003c06000986 */ /* 0x0027e6000c101d2e */
[----:B------:R-:W-:Y:S01]  /*56d0*/  IMAD.WIDE R10, R165, 0x2, R10 ;  /* 0x00000002a50a7825 */ /* 0x000fe200078e020a */
[----:B------:R3:W-:Y:S04]  /*56e0*/  @P0 STG.E.128 desc[UR46][R8.64], R64 ;  /* 0x0000004008000986 */ /* 0x0007e8000c101d2e */
[----:B------:R3:W-:Y:S01]  /*56f0*/  @P0 STG.E.128 desc[UR46][R10.64], R96 ;  /* 0x000000600a000986 */ /* 0x0007e2000c101d2e */
[----:B------:R-:W-:Y:S05]  /*5700*/  @!P0 EXIT ;  /* 0x000000000000894d */ /* 0x000fea0003800000 */
[----:B---3--:R-:W1:Y:S01]  /*5710*/  LDS.128 R4, [R166+0x1800] ;  /* 0x00180000a6047984 */ /* 0x008e620000000c00 */
[----:B------:R-:W-:-:S05]  /*5720*/  LEA.HI R87, R164, R87, RZ, 0x1d ;  /* 0x00000057a4577211 */ /* 0x000fca00078fe8ff */
[----:B------:R-:W-:-:S04]  /*5730*/  VIADD R87, R87, 0xf0 ;  /* 0x000000f057577836 */ /* 0x000fc80000000000 */
[----:B------:R-:W-:-:S04]  /*5740*/  IMAD R3, R87, R88, RZ ;  /* 0x0000005857037224 */ /* 0x000fc800078e02ff */
[----:B------:R-:W-:-:S04]  /*5750*/  IMAD.WIDE R2, R3, 0x2, R56 ;  /* 0x0000000203027825 */ /* 0x000fc800078e0238 */
[----:B------:R-:W-:-:S05]  /*5760*/  IMAD.WIDE R2, R165, 0x2, R2 ;  /* 0x00000002a5027825 */ /* 0x000fca00078e0202 */
[----:B-1----:R-:W-:Y:S01]  /*5770*/  STG.E.128 desc[UR46][R2.64], R4 ;  /* 0x0000000402007986 */ /* 0x002fe2000c101d2e */
[----:B------:R-:W-:Y:S05]  /*5780*/  EXIT ;  /* 0x000000000000794d */ /* 0x000fea0003800000 */
.L_x_2:
[----:B------:R-:W-:-:S00]  /*5790*/  BRA `(.L_x_2) ;  /* 0xfffffffc00fc7947 */ /* 0x000fc0000383ffff */
[----:B------:R-:W-:-:S00]  /*57a0*/  NOP ;  /* 0x0000000000007918 */ /* 0x000fc00000000000 */
        /* <DEDUP_REMOVED lines=13> */
.L_x_3:


//--------------------- .nv.shared.matmul_kernel  --------------------------
	.section	.nv.shared.matmul_kernel,"aw",@nobits
	.sectionflags	@""
	.align	16
	.zero		1024


//--------------------- .nv.shared.reserved.0     --------------------------
	.section	.nv.shared.reserved.0,"aw",@nobits
	.weak		__nv_reservedSMEM_offset_0_alias
	.size		__nv_reservedSMEM_offset_0_alias, 0, 0
	.other		__nv_reservedSMEM_offset_0_alias,@"STO_CUDA_RESERVED_SHARED STV_DEFAULT"
__nv_reservedSMEM_offset_0_alias:
	.zero		0


//--------------------- .nv.constant0.matmul_kernel --------------------------
	.section	.nv.constant0.matmul_kernel,"a",@progbits
	.sectionflags	@""
	.align	4
.nv.constant0.matmul_kernel:
	.zero		584


//--------------------- SYMBOLS --------------------------

	.type		.nv.reservedSmem.offset0,@object
	.size		.nv.reservedSmem.offset0,0x4
